def attn_fwd(
    Q,
    K,
    V,
    Out,
    Lse,
    sm_scale,
    stride_qz,
    stride_qh,
    stride_qm,
    stride_qk,
    stride_kz,
    stride_kh,
    stride_kn,
    stride_kk,
    stride_vz,
    stride_vh,
    stride_vn,
    stride_vk,
    stride_oz,
    stride_oh,
    stride_om,
    stride_ok,
    seqlen_q,
    seqlen_k,
    BLOCK_M: tl.constexpr,
    BLOCK_N: tl.constexpr,
    HEAD_DIM: tl.constexpr,
    CAUSAL: tl.constexpr,
):
    start_m = tl.program_id(0)
    off_hz = tl.program_id(1)
    q_off = off_hz * stride_qh
    k_off = off_hz * stride_kh
    v_off = off_hz * stride_vh
    offs_m = start_m * BLOCK_M + tl.arange(0, BLOCK_M)
    offs_d = tl.arange(0, HEAD_DIM)
    offs_n = tl.arange(0, BLOCK_N)
    q_ptrs = Q + q_off + offs_m[:, None] * stride_qm + offs_d[None, :] * stride_qk
    k_ptrs = K + k_off + offs_d[:, None] * stride_kk + offs_n[None, :] * stride_kn
    v_ptrs = V + v_off + offs_n[:, None] * stride_vn + offs_d[None, :] * stride_vk
    m_i = tl.full([BLOCK_M], float("-inf"), dtype=tl.float32)
    l_i = tl.zeros([BLOCK_M], dtype=tl.float32) + 1.0
    acc = tl.zeros([BLOCK_M, HEAD_DIM], dtype=tl.float32)
    q = tl.load(q_ptrs)
    acc, l_i, m_i = _attn_fwd_inner(
        acc,
        l_i,
        m_i,
        q,
        k_ptrs,
        v_ptrs,
        sm_scale,
        stride_kn,
        stride_vn,
        start_m,
        seqlen_k,
        BLOCK_M,
        BLOCK_N,
        HEAD_DIM,
        CAUSAL,
    )
    acc = acc / l_i[:, None]
    lse = m_i + tl.math.log2(l_i) / 1.4426950408889634
    o_ptrs = (
        Out
        + off_hz * stride_oh
        + offs_m[:, None] * stride_om
        + offs_d[None, :] * stride_ok
    )
    tl.store(o_ptrs, acc.to(Out.dtype.element_ty))
    tl.store(Lse + off_hz * seqlen_q + offs_m, lse)

# config = {"BLOCK_M": 32, "BLOCK_N": 128, "HEAD_DIM": 256, "arch": "sm_90", "causal": false, "dtype": "fp16", "num_stages": 3, "num_warps": 8}
# arch = sm_90


// ===== COMPILED SASS (sm_90a) =====

	.target	sm_90a

	.elftype	@"ET_EXEC"


//--------------------- .note.nv.tkinfo           --------------------------
	.section	.note.nv.tkinfo,"",@"SHT_NOTE"
	.sectionflags	@"SHF_NOTE_NV_TKINFO"
	.tkinfo
        /*0018*/ 	.word	0x00000002
        /*0030*/ 	.string	""
        /*0030*/ 	.string	"ptxas"
        /*0030*/ 	.string	"Cuda compilation tools, release 13.0, V13.0.88"
        /*0030*/ 	.string	"Build cuda_13.0.r13.0/compiler.36424714_0"
        /*0030*/ 	.string	"-v  -suppress-debug-info  -lineinfo  -arch sm_90a "



//--------------------- .note.nv.cuinfo           --------------------------
	.section	.note.nv.cuinfo,"",@"SHT_NOTE"
	.sectionflags	@"SHF_NOTE_NV_CUINFO"
        /*0018*/ 	.short	0x0002
        /*001a*/ 	.short	0x005a
        /*001c*/ 	.short	0x0082
	.zero		2


//--------------------- .nv.info                  --------------------------
	.section	.nv.info,"",@"SHT_CUDA_INFO"
	.align	4


	//----- nvinfo : EIATTR_REGCOUNT
	.align		4
        /*0000*/ 	.byte	0x04, 0x2f
        /*0002*/ 	.short	(.L_2 - .L_1)
	.align		4
.L_1:
        /*0004*/ 	.word	index@(attn_fwd)
        /*0008*/ 	.word	0x000000ff


	//----- nvinfo : EIATTR_FRAME_SIZE
	.align		4
.L_2:
        /*000c*/ 	.byte	0x04, 0x11
        /*000e*/ 	.short	(.L_4 - .L_3)
	.align		4
.L_3:
        /*0010*/ 	.word	index@(attn_fwd)
        /*0014*/ 	.word	0x00000728


	//----- nvinfo : EIATTR_MIN_STACK_SIZE
	.align		4
.L_4:
        /*0018*/ 	.byte	0x04, 0x12
        /*001a*/ 	.short	(.L_6 - .L_5)
	.align		4
.L_5:
        /*001c*/ 	.word	index@(attn_fwd)
        /*0020*/ 	.word	0x00000728
.L_6:


//--------------------- .nv.compat                --------------------------
	.section	.nv.compat,"",@"SHT_CUDA_COMPAT_INFO"
	.align	4
        /*0000*/ 	.byte	0x02, 0x09, 0x01, 0x00, 0x02, 0x02, 0x01, 0x00, 0x02, 0x05, 0x05, 0x00, 0x03, 0x07, 0x01, 0x01
        /*0010*/ 	.byte	0x02, 0x03, 0x00, 0x00, 0x02, 0x06, 0x01, 0x00, 0x04, 0x0b, 0x08, 0x00, 0x00, 0x00, 0x00, 0x00
        /*0020*/ 	.byte	0x00, 0x00, 0x00, 0x00


//--------------------- .nv.info.attn_fwd         --------------------------
	.section	.nv.info.attn_fwd,"",@"SHT_CUDA_INFO"
	.sectionflags	@""
	.align	4


	//----- nvinfo : EIATTR_CUDA_API_VERSION
	.align		4
        /*0000*/ 	.byte	0x04, 0x37
        /*0002*/ 	.short	(.L_8 - .L_7)
.L_7:
        /*0004*/ 	.word	0x00000082


	//----- nvinfo : EIATTR_KPARAM_INFO
	.align		4
.L_8:
        /*0008*/ 	.byte	0x04, 0x17
        /*000a*/ 	.short	(.L_10 - .L_9)
.L_9:
        /*000c*/ 	.word	0x00000000
        /*0010*/ 	.short	0x0019
        /*0012*/ 	.short	0x0080
        /*0014*/ 	.byte	0x00, 0xf4, 0x21, 0x00


	//----- nvinfo : EIATTR_KPARAM_INFO
	.align		4
.L_10:
        /*0018*/ 	.byte	0x04, 0x17
        /*001a*/ 	.short	(.L_12 - .L_11)
.L_11:
        /*001c*/ 	.word	0x00000000
        /*0020*/ 	.short	0x0018
        /*0022*/ 	.short	0x0078
        /*0024*/ 	.byte	0x00, 0xf4, 0x21, 0x00


	//----- nvinfo : EIATTR_KPARAM_INFO
	.align		4
.L_12:
        /*0028*/ 	.byte	0x04, 0x17
        /*002a*/ 	.short	(.L_14 - .L_13)
.L_13:
        /*002c*/ 	.word	0x00000000
        /*0030*/ 	.short	0x0017
        /*0032*/ 	.short	0x0070
        /*0034*/ 	.byte	0x00, 0xf0, 0x11, 0x00


	//----- nvinfo : EIATTR_KPARAM_INFO
	.align		4
.L_14:
        /*0038*/ 	.byte	0x04, 0x17
        /*003a*/ 	.short	(.L_16 - .L_15)
.L_15:
        /*003c*/ 	.word	0x00000000
        /*0040*/ 	.short	0x0016
        /*0042*/ 	.short	0x006c
        /*0044*/ 	.byte	0x00, 0xf0, 0x11, 0x00


	//----- nvinfo : EIATTR_KPARAM_INFO
	.align		4
.L_16:
        /*0048*/ 	.byte	0x04, 0x17
        /*004a*/ 	.short	(.L_18 - .L_17)
.L_17:
        /*004c*/ 	.word	0x00000000
        /*0050*/ 	.short	0x0015
        /*0052*/ 	.short	0x0068
        /*0054*/ 	.byte	0x00, 0xf0, 0x11, 0x00


	//----- nvinfo : EIATTR_KPARAM_INFO
	.align		4
.L_18:
        /*0058*/ 	.byte	0x04, 0x17
        /*005a*/ 	.short	(.L_20 - .L_19)
.L_19:
        /*005c*/ 	.word	0x00000000
        /*0060*/ 	.short	0x0014
        /*0062*/ 	.short	0x0064
        /*0064*/ 	.byte	0x00, 0xf0, 0x11, 0x00


	//----- nvinfo : EIATTR_KPARAM_INFO
	.align		4
.L_20:
        /*0068*/ 	.byte	0x04, 0x17
        /*006a*/ 	.short	(.L_22 - .L_21)
.L_21:
        /*006c*/ 	.word	0x00000000
        /*0070*/ 	.short	0x0013
        /*0072*/ 	.short	0x0060
        /*0074*/ 	.byte	0x00, 0xf0, 0x11, 0x00


	//----- nvinfo : EIATTR_KPARAM_INFO
	.align		4
.L_22:
        /*0078*/ 	.byte	0x04, 0x17
        /*007a*/ 	.short	(.L_24 - .L_23)
.L_23:
        /*007c*/ 	.word	0x00000000
        /*0080*/ 	.short	0x0012
        /*0082*/ 	.short	0x005c
        /*0084*/ 	.byte	0x00, 0xf0, 0x11, 0x00


	//----- nvinfo : EIATTR_KPARAM_INFO
	.align		4
.L_24:
        /*0088*/ 	.byte	0x04, 0x17
        /*008a*/ 	.short	(.L_26 - .L_25)
.L_25:
        /*008c*/ 	.word	0x00000000
        /*0090*/ 	.short	0x0011
        /*0092*/ 	.short	0x0058
        /*0094*/ 	.byte	0x00, 0xf0, 0x11, 0x00


	//----- nvinfo : EIATTR_KPARAM_INFO
	.align		4
.L_26:
        /*0098*/ 	.byte	0x04, 0x17
        /*009a*/ 	.short	(.L_28 - .L_27)
.L_27:
        /*009c*/ 	.word	0x00000000
        /*00a0*/ 	.short	0x0010
        /*00a2*/ 	.short	0x0054
        /*00a4*/ 	.byte	0x00, 0xf0, 0x11, 0x00


	//----- nvinfo : EIATTR_KPARAM_INFO
	.align		4
.L_28:
        /*00a8*/ 	.byte	0x04, 0x17
        /*00aa*/ 	.short	(.L_30 - .L_29)
.L_29:
        /*00ac*/ 	.word	0x00000000
        /*00b0*/ 	.short	0x000f
        /*00b2*/ 	.short	0x0050
        /*00b4*/ 	.byte	0x00, 0xf0, 0x11, 0x00


	//----- nvinfo : EIATTR_KPARAM_INFO
	.align		4
.L_30:
        /*00b8*/ 	.byte	0x04, 0x17
        /*00ba*/ 	.short	(.L_32 - .L_31)
.L_31:
        /*00bc*/ 	.word	0x00000000
        /*00c0*/ 	.short	0x000e
        /*00c2*/ 	.short	0x004c
        /*00c4*/ 	.byte	0x00, 0xf0, 0x11, 0x00


	//----- nvinfo : EIATTR_KPARAM_INFO
	.align		4
.L_32:
        /*00c8*/ 	.byte	0x04, 0x17
        /*00ca*/ 	.short	(.L_34 - .L_33)
.L_33:
        /*00cc*/ 	.word	0x00000000
        /*00d0*/ 	.short	0x000d
        /*00d2*/ 	.short	0x0048
        /*00d4*/ 	.byte	0x00, 0xf0, 0x11, 0x00


	//----- nvinfo : EIATTR_KPARAM_INFO
	.align		4
.L_34:
        /*00d8*/ 	.byte	0x04, 0x17
        /*00da*/ 	.short	(.L_36 - .L_35)
.L_35:
        /*00dc*/ 	.word	0x00000000
        /*00e0*/ 	.short	0x000c
        /*00e2*/ 	.short	0x0044
        /*00e4*/ 	.byte	0x00, 0xf0, 0x11, 0x00


	//----- nvinfo : EIATTR_KPARAM_INFO
	.align		4
.L_36:
        /*00e8*/ 	.byte	0x04, 0x17
        /*00ea*/ 	.short	(.L_38 - .L_37)
.L_37:
        /*00ec*/ 	.word	0x00000000
        /*00f0*/ 	.short	0x000b
        /*00f2*/ 	.short	0x0040
        /*00f4*/ 	.byte	0x00, 0xf0, 0x11, 0x00


	//----- nvinfo : EIATTR_KPARAM_INFO
	.align		4
.L_38:
        /*00f8*/ 	.byte	0x04, 0x17
        /*00fa*/ 	.short	(.L_40 - .L_39)
.L_39:
        /*00fc*/ 	.word	0x00000000
        /*0100*/ 	.short	0x000a
        /*0102*/ 	.short	0x003c
        /*0104*/ 	.byte	0x00, 0xf0, 0x11, 0x00


	//----- nvinfo : EIATTR_KPARAM_INFO
	.align		4
.L_40:
        /*0108*/ 	.byte	0x04, 0x17
        /*010a*/ 	.short	(.L_42 - .L_41)
.L_41:
        /*010c*/ 	.word	0x00000000
        /*0110*/ 	.short	0x0009
        /*0112*/ 	.short	0x0038
        /*0114*/ 	.byte	0x00, 0xf0, 0x11, 0x00


	//----- nvinfo : EIATTR_KPARAM_INFO
	.align		4
.L_42:
        /*0118*/ 	.byte	0x04, 0x17
        /*011a*/ 	.short	(.L_44 - .L_43)
.L_43:
        /*011c*/ 	.word	0x00000000
        /*0120*/ 	.short	0x0008
        /*0122*/ 	.short	0x0034
        /*0124*/ 	.byte	0x00, 0xf0, 0x11, 0x00


	//----- nvinfo : EIATTR_KPARAM_INFO
	.align		4
.L_44:
        /*0128*/ 	.byte	0x04, 0x17
        /*012a*/ 	.short	(.L_46 - .L_45)
.L_45:
        /*012c*/ 	.word	0x00000000
        /*0130*/ 	.short	0x0007
        /*0132*/ 	.short	0x0030
        /*0134*/ 	.byte	0x00, 0xf0, 0x11, 0x00


	//----- nvinfo : EIATTR_KPARAM_INFO
	.align		4
.L_46:
        /*0138*/ 	.byte	0x04, 0x17
        /*013a*/ 	.short	(.L_48 - .L_47)
.L_47:
        /*013c*/ 	.word	0x00000000
        /*0140*/ 	.short	0x0006
        /*0142*/ 	.short	0x002c
        /*0144*/ 	.byte	0x00, 0xf0, 0x11, 0x00


	//----- nvinfo : EIATTR_KPARAM_INFO
	.align		4
.L_48:
        /*0148*/ 	.byte	0x04, 0x17
        /*014a*/ 	.short	(.L_50 - .L_49)
.L_49:
        /*014c*/ 	.word	0x00000000
        /*0150*/ 	.short	0x0005
        /*0152*/ 	.short	0x0028
        /*0154*/ 	.byte	0x00, 0xf0, 0x11, 0x00


	//----- nvinfo : EIATTR_KPARAM_INFO
	.align		4
.L_50:
        /*0158*/ 	.byte	0x04, 0x17
        /*015a*/ 	.short	(.L_52 - .L_51)
.L_51:
        /*015c*/ 	.word	0x00000000
        /*0160*/ 	.short	0x0004
        /*0162*/ 	.short	0x0020
        /*0164*/ 	.byte	0x00, 0xf4, 0x21, 0x00


	//----- nvinfo : EIATTR_KPARAM_INFO
	.align		4
.L_52:
        /*0168*/ 	.byte	0x04, 0x17
        /*016a*/ 	.short	(.L_54 - .L_53)
.L_53:
        /*016c*/ 	.word	0x00000000
        /*0170*/ 	.short	0x0003
        /*0172*/ 	.short	0x0018
        /*0174*/ 	.byte	0x00, 0xf4, 0x21, 0x00


	//----- nvinfo : EIATTR_KPARAM_INFO
	.align		4
.L_54:
        /*0178*/ 	.byte	0x04, 0x17
        /*017a*/ 	.short	(.L_56 - .L_55)
.L_55:
        /*017c*/ 	.word	0x00000000
        /*0180*/ 	.short	0x0002
        /*0182*/ 	.short	0x0010
        /*0184*/ 	.byte	0x00, 0xf4, 0x21, 0x00


	//----- nvinfo : EIATTR_KPARAM_INFO
	.align		4
.L_56:
        /*0188*/ 	.byte	0x04, 0x17
        /*018a*/ 	.short	(.L_58 - .L_57)
.L_57:
        /*018c*/ 	.word	0x00000000
        /*0190*/ 	.short	0x0001
        /*0192*/ 	.short	0x0008
        /*0194*/ 	.byte	0x00, 0xf4, 0x21, 0x00


	//----- nvinfo : EIATTR_KPARAM_INFO
	.align		4
.L_58:
        /*0198*/ 	.byte	0x04, 0x17
        /*019a*/ 	.short	(.L_60 - .L_59)
.L_59:
        /*019c*/ 	.word	0x00000000
        /*01a0*/ 	.short	0x0000
        /*01a2*/ 	.short	0x0000
        /*01a4*/ 	.byte	0x00, 0xf4, 0x21, 0x00


	//----- nvinfo : EIATTR_SPARSE_MMA_MASK
	.align		4
.L_60:
        /*01a8*/ 	.byte	0x03, 0x50
        /*01aa*/ 	.short	0x0000


	//----- nvinfo : EIATTR_MAXREG_COUNT
	.align		4
        /*01ac*/ 	.byte	0x03, 0x1b
        /*01ae*/ 	.short	0x00ff


	//----- nvinfo : EIATTR_NUM_BARRIERS
	.align		4
        /*01b0*/ 	.byte	0x02, 0x4c
        /*01b2*/ 	.byte	0x01
	.zero		1


	//----- nvinfo : EIATTR_ANNOTATIONS
	.align		4
        /*01b4*/ 	.byte	0x04, 0x55
        /*01b6*/ 	.short	(.L_62 - .L_61)


	//   ....[0]....
.L_61:
        /*01b8*/ 	.word	0x00000001
        /*01bc*/ 	.byte	0xb0, 0x10, 0x00, 0x00, 0x01, 0x00, 0x00, 0x00, 0x50, 0x12, 0x00, 0x00, 0x01, 0x00, 0x00, 0x00
        /* <DEDUP_REMOVED lines=227> */
        /*0ffc*/ 	.byte	0x20, 0xa3, 0x00, 0x00, 0x01, 0x00, 0x00, 0x00, 0x50, 0xa3, 0x00, 0x00


	//----- nvinfo : EIATTR_MERCURY_ISA_VERSION
	.align		4
.L_62:
        /*1008*/ 	.byte	0x03, 0x5f
        /*100a*/ 	.short	0x0101


	//----- nvinfo : EIATTR_COOP_GROUP_MASK_REGIDS
	.align		4
        /*100c*/ 	.byte	0x04, 0x29
        /*100e*/ 	.short	(.L_64 - .L_63)


	//   ....[0]....
.L_63:
        /*1010*/ 	.word	0xffffffff


	//   ....[1]....
        /*1014*/ 	.word	0xffffffff


	//   ....[2]....
        /*1018*/ 	.word	0xffffffff


	//   ....[3]....
        /*101c*/ 	.word	0xffffffff


	//   ....[4]....
        /*1020*/ 	.word	0xffffffff


	//   ....[5]....
        /*1024*/ 	.word	0xffffffff


	//   ....[6]....
        /*1028*/ 	.word	0xffffffff


	//   ....[7]....
        /*102c*/ 	.word	0xffffffff


	//   ....[8]....
        /*1030*/ 	.word	0xffffffff


	//   ....[9]....
        /*1034*/ 	.word	0xffffffff


	//   ....[10]....
        /*1038*/ 	.word	0xffffffff


	//   ....[11]....
        /*103c*/ 	.word	0xffffffff


	//   ....[12]....
        /*1040*/ 	.word	0xffffffff


	//   ....[13]....
        /*1044*/ 	.word	0xffffffff


	//   ....[14]....
        /*1048*/ 	.word	0xffffffff


	//   ....[15]....
        /*104c*/ 	.word	0xffffffff


	//   ....[16]....
        /*1050*/ 	.word	0xffffffff


	//   ....[17]....
        /*1054*/ 	.word	0xffffffff


	//   ....[18]....
        /*1058*/ 	.word	0xffffffff


	//   ....[19]....
        /*105c*/ 	.word	0xffffffff


	//   ....[20]....
        /*1060*/ 	.word	0xffffffff


	//   ....[21]....
        /*1064*/ 	.word	0xffffffff


	//----- nvinfo : EIATTR_COOP_GROUP_INSTR_OFFSETS
	.align		4
.L_64:
        /*1068*/ 	.byte	0x04, 0x28
        /*106a*/ 	.short	(.L_66 - .L_65)


	//   ....[0]....
.L_65:
        /*106c*/ 	.word	0x00008750


	//   ....[1]....
        /*1070*/ 	.word	0x00008760


	//   ....[2]....
        /*1074*/ 	.word	0x00008770


	//   ....[3]....
        /*1078*/ 	.word	0x00008780


	//   ....[4]....
        /*107c*/ 	.word	0x000087d0


	//   ....[5]....
        /*1080*/ 	.word	0x000087e0


	//   ....[6]....
        /*1084*/ 	.word	0x000087f0


	//   ....[7]....
        /*1088*/ 	.word	0x00008800


	//   ....[8]....
        /*108c*/ 	.word	0x00008960


	//   ....[9]....
        /*1090*/ 	.word	0x00008980


	//   ....[10]....
        /*1094*/ 	.word	0x000089a0


	//   ....[11]....
        /*1098*/ 	.word	0x00008e50


	//   ....[12]....
        /*109c*/ 	.word	0x00008e60


	//   ....[13]....
        /*10a0*/ 	.word	0x00008e70


	//   ....[14]....
        /*10a4*/ 	.word	0x00008e80


	//   ....[15]....
        /*10a8*/ 	.word	0x00008ed0


	//   ....[16]....
        /*10ac*/ 	.word	0x00008ee0


	//   ....[17]....
        /*10b0*/ 	.word	0x00008ef0


	//   ....[18]....
        /*10b4*/ 	.word	0x00008f00


	//   ....[19]....
        /*10b8*/ 	.word	0x00008fc0


	//   ....[20]....
        /*10bc*/ 	.word	0x00008fe0


	//   ....[21]....
        /*10c0*/ 	.word	0x00009000


	//----- nvinfo : EIATTR_EXIT_INSTR_OFFSETS
	.align		4
.L_66:
        /*10c4*/ 	.byte	0x04, 0x1c
        /*10c6*/ 	.short	(.L_68 - .L_67)


	//   ....[0]....
.L_67:
        /*10c8*/ 	.word	0x0000d620


	//   ....[1]....
        /*10cc*/ 	.word	0x0000d650


	//----- nvinfo : EIATTR_REQNTID
	.align		4
.L_68:
        /*10d0*/ 	.byte	0x04, 0x10
        /*10d2*/ 	.short	(.L_70 - .L_69)
.L_69:
        /*10d4*/ 	.word	0x00000100
        /*10d8*/ 	.word	0x00000001
        /*10dc*/ 	.word	0x00000001


	//----- nvinfo : EIATTR_CBANK_PARAM_SIZE
	.align		4
.L_70:
        /*10e0*/ 	.byte	0x03, 0x19
        /*10e2*/ 	.short	0x0088


	//----- nvinfo : EIATTR_PARAM_CBANK
	.align		4
        /*10e4*/ 	.byte	0x04, 0x0a
        /*10e6*/ 	.short	(.L_72 - .L_71)
	.align		4
.L_71:
        /*10e8*/ 	.word	index@(.nv.constant0.attn_fwd)
        /*10ec*/ 	.short	0x0210
        /*10ee*/ 	.short	0x0088


	//----- nvinfo : EIATTR_SW_WAR
	.align		4
.L_72:
        /*10f0*/ 	.byte	0x04, 0x36
        /*10f2*/ 	.short	(.L_74 - .L_73)
.L_73:
        /*10f4*/ 	.word	0x00000008
.L_74:


//--------------------- .nv.callgraph             --------------------------
	.section	.nv.callgraph,"",@"SHT_CUDA_CALLGRAPH"
	.align	4
	.sectionentsize	8
	.align		4
        /*0000*/ 	.word	0x00000000
	.align		4
        /*0004*/ 	.word	0xffffffff
	.align		4
        /*0008*/ 	.word	0x00000000
	.align		4
        /*000c*/ 	.word	0xfffffffe
	.align		4
        /*0010*/ 	.word	0x00000000
	.align		4
        /*0014*/ 	.word	0xfffffffd
	.align		4
        /*0018*/ 	.word	0x00000000
	.align		4
        /*001c*/ 	.word	0xfffffffc


//--------------------- .nv.constant4             --------------------------
	.section	.nv.constant4,"a",@progbits
	.align	8
	.align		8
.nv.constant4:
        /*0000*/ 	.dword	_$_str


//--------------------- .text.attn_fwd            --------------------------
	.section	.text.attn_fwd,"ax",@progbits
	.align	128
        .global         attn_fwd
        .type           attn_fwd,@function
        .size           attn_fwd,(.L_x_3 - attn_fwd)
        .other          attn_fwd,@"STO_CUDA_ENTRY STV_DEFAULT"
attn_fwd:
.text.attn_fwd:
[----:B------:R-:W0:Y:S01]  /*0000*/  LDC R1, c[0x0][0x28] ;  /* 0x00000a00ff017b82 */ /* 0x000e220000000800 */
[----:B------:R-:W1:Y:S07]  /*0010*/  S2R R44, SR_TID.X ;  /* 0x00000000002c7919 */ /* 0x000e6e0000002100 */
[----:B------:R-:W2:Y:S01]  /*0020*/  S2UR UR7, SR_CTAID.Y ;  /* 0x00000000000779c3 */ /* 0x000ea20000002600 */
[----:B------:R-:W-:Y:S01]  /*0030*/  ULDC.64 UR4, c[0x0][0x240] ;  /* 0x0000900000047ab9 */ /* 0x000fe20000000a00 */
[----:B------:R-:W-:Y:S01]  /*0040*/  ULDC.64 UR10, c[0x0][0x208] ;  /* 0x00008200000a7ab9 */ /* 0x000fe20000000a00 */
[----:B------:R-:W3:Y:S01]  /*0050*/  S2R R3, SR_CTAID.X ;  /* 0x0000000000037919 */ /* 0x000ee20000002500 */
[----:B0-----:R-:W-:-:S04]  /*0060*/  VIADD R1, R1, 0xfffff8d8 ;  /* 0xfffff8d801017836 */ /* 0x001fc80000000000 */
[----:B------:R-:W0:Y:S08]  /*0070*/  LDC R45, c[0x0][0x248] ;  /* 0x00009200ff2d7b82 */ /* 0x000e300000000800 */
[----:B------:R-:W4:Y:S01]  /*0080*/  LDC.64 R42, c[0x0][0x210] ;  /* 0x00008400ff2a7b82 */ /* 0x000f220000000a00 */
[----:B--2---:R-:W-:-:S04]  /*0090*/  UIMAD UR4, UR7, UR4, URZ ;  /* 0x00000004070472a4 */ /* 0x004fc8000f8e023f */
[----:B------:R-:W-:Y:S01]  /*00a0*/  USHF.L.U32 UR6, UR4, 0x1, URZ ;  /* 0x0000000104067899 */ /* 0x000fe2000800063f */
[----:B-1----:R-:W-:Y:S02]  /*00b0*/  LOP3.LUT R252, R44, 0x1f, RZ, 0xc0, !PT ;  /* 0x0000001f2cfc7812 */ /* 0x002fe400078ec0ff */
[----:B------:R-:W-:-:S03]  /*00c0*/  SHF.R.U32.HI R2, RZ, 0x5, R44 ;  /* 0x00000005ff027819 */ /* 0x000fc6000001162c */
[----:B---3--:R-:W-:Y:S01]  /*00d0*/  IMAD R252, R3, 0x20, R252 ;  /* 0x0000002003fc7824 */ /* 0x008fe200078e02fc */
[----:B------:R-:W-:-:S03]  /*00e0*/  SGXT.U32 R2, R2, 0x3 ;  /* 0x000000030202781a */ /* 0x000fc60000000000 */
[----:B------:R-:W-:Y:S01]  /*00f0*/  IMAD R0, R252, UR5, RZ ;  /* 0x00000005fc007c24 */ /* 0x000fe2000f8e02ff */
[----:B------:R-:W-:Y:S01]  /*0100*/  UIMAD.WIDE UR4, UR4, 0x2, URZ ;  /* 0x00000002040478a5 */ /* 0x000fe2000f8e023f */
[----:B0-----:R-:W-:Y:S02]  /*0110*/  IMAD R5, R2, R45, RZ ;  /* 0x0000002d02057224 */ /* 0x001fe400078e02ff */
[C---:B------:R-:W-:Y:S02]  /*0120*/  IMAD.SHL.U32 R3, R0.reuse, 0x2, RZ ;  /* 0x0000000200037824 */ /* 0x040fe400078e00ff */
[----:B------:R-:W-:Y:S01]  /*0130*/  IMAD.HI R0, R0, 0x2, RZ ;  /* 0x0000000200007827 */ /* 0x000fe200078e02ff */
[----:B------:R-:W-:Y:S02]  /*0140*/  LEA R7, R45, R5, 0x3 ;  /* 0x000000052d077211 */ /* 0x000fe400078e18ff */
[----:B----4-:R-:W-:-:S04]  /*0150*/  IADD3 R15, P0, P1, R3, UR6, R42 ;  /* 0x00000006030f7c10 */ /* 0x010fc8000f91e02a */
[----:B------:R-:W-:Y:S01]  /*0160*/  IADD3.X R43, R0, UR5, R43, P0, P1 ;  /* 0x00000005002b7c10 */ /* 0x000fe200087e242b */
[----:B------:R-:W-:Y:S01]  /*0170*/  IMAD R0, R45, 0x8, R7 ;  /* 0x000000082d007824 */ /* 0x000fe200078e0207 */
[-C--:B------:R-:W-:Y:S02]  /*0180*/  LEA R2, P0, R5, R15.reuse, 0x1 ;  /* 0x0000000f05027211 */ /* 0x080fe400078008ff */
[----:B------:R-:W-:Y:S01]  /*0190*/  LEA R4, P1, R7, R15, 0x1 ;  /* 0x0000000f07047211 */ /* 0x000fe200078208ff */
[----:B------:R-:W-:Y:S01]  /*01a0*/  IMAD R9, R45, 0x8, R0 ;  /* 0x000000082d097824 */ /* 0x000fe200078e0200 */
[----:B------:R-:W-:Y:S02]  /*01b0*/  LEA.HI.X.SX32 R3, R5, R43, 0x1, P0 ;  /* 0x0000002b05037211 */ /* 0x000fe400000f0eff */
[C---:B------:R-:W-:Y:S02]  /*01c0*/  LEA R6, P0, R0.reuse, R15, 0x1 ;  /* 0x0000000f00067211 */ /* 0x040fe400078008ff */
[-C--:B------:R-:W-:Y:S01]  /*01d0*/  LEA.HI.X.SX32 R5, R7, R43.reuse, 0x1, P1 ;  /* 0x0000002b07057211 */ /* 0x080fe200008f0eff */
[----:B------:R0:W2:Y:S01]  /*01e0*/  LDG.E.U16 R16, desc[UR10][R2.64] ;  /* 0x0000000a02107981 */ /* 0x0000a2000c1e1500 */
[----:B------:R-:W-:Y:S01]  /*01f0*/  LEA.HI.X.SX32 R7, R0, R43, 0x1, P0 ;  /* 0x0000002b00077211 */ /* 0x000fe200000f0eff */
[----:B------:R-:W-:Y:S01]  /*0200*/  IMAD R0, R45, 0x8, R9 ;  /* 0x000000082d007824 */ /* 0x000fe200078e0209 */
[C---:B------:R-:W-:Y:S01]  /*0210*/  LEA R8, P0, R9.reuse, R15, 0x1 ;  /* 0x0000000f09087211 */ /* 0x040fe200078008ff */
[----:B------:R1:W3:Y:S03]  /*0220*/  LDG.E.U16 R17, desc[UR10][R4.64] ;  /* 0x0000000a04117981 */ /* 0x0002e6000c1e1500 */
[----:B------:R-:W-:Y:S01]  /*0230*/  LEA.HI.X.SX32 R9, R9, R43, 0x1, P0 ;  /* 0x0000002b09097211 */ /* 0x000fe200000f0eff */
[----:B------:R4:W5:Y:S01]  /*0240*/  LDG.E.U16 R18, desc[UR10][R6.64] ;  /* 0x0000000a06127981 */ /* 0x000962000c1e1500 */
[----:B------:R-:W-:-:S02]  /*0250*/  LEA R10, P0, R0, R15, 0x1 ;  /* 0x0000000f000a7211 */ /* 0x000fc400078008ff */
[----:B------:R-:W-:Y:S01]  /*0260*/  LEA R13, R45, R0, 0x3 ;  /* 0x000000002d0d7211 */ /* 0x000fe200078e18ff */
[----:B------:R4:W5:Y:S01]  /*0270*/  LDG.E.U16 R19, desc[UR10][R8.64] ;  /* 0x0000000a08137981 */ /* 0x000962000c1e1500 */
[----:B------:R-:W-:-:S03]  /*0280*/  LEA.HI.X.SX32 R11, R0, R43, 0x1, P0 ;  /* 0x0000002b000b7211 */ /* 0x000fc600000f0eff */
[----:B------:R-:W-:Y:S01]  /*0290*/  IMAD R0, R45, 0x8, R13 ;  /* 0x000000082d007824 */ /* 0x000fe200078e020d */
[-C--:B0-----:R-:W-:Y:S01]  /*02a0*/  LEA R2, P0, R13, R15.reuse, 0x1 ;  /* 0x0000000f0d027211 */ /* 0x081fe200078008ff */
[----:B------:R0:W5:Y:S02]  /*02b0*/  LDG.E.U16 R20, desc[UR10][R10.64] ;  /* 0x0000000a0a147981 */ /* 0x000164000c1e1500 */
[----:B------:R-:W-:Y:S01]  /*02c0*/  IMAD R14, R45, 0x8, R0 ;  /* 0x000000082d0e7824 */ /* 0x000fe200078e0200 */
[C---:B------:R-:W-:Y:S02]  /*02d0*/  LEA R12, P1, R0.reuse, R15, 0x1 ;  /* 0x0000000f000c7211 */ /* 0x040fe400078208ff */
[-C--:B------:R-:W-:Y:S02]  /*02e0*/  LEA.HI.X.SX32 R3, R13, R43.reuse, 0x1, P0 ;  /* 0x0000002b0d037211 */ /* 0x080fe400000f0eff */
[----:B------:R-:W-:Y:S01]  /*02f0*/  LEA.HI.X.SX32 R13, R0, R43, 0x1, P1 ;  /* 0x0000002b000d7211 */ /* 0x000fe200008f0eff */
[----:B------:R-:W-:Y:S01]  /*0300*/  IMAD R0, R45, 0x8, R14 ;  /* 0x000000082d007824 */ /* 0x000fe200078e020e */
[C---:B-1----:R-:W-:Y:S01]  /*0310*/  LEA R4, P0, R14.reuse, R15, 0x1 ;  /* 0x0000000f0e047211 */ /* 0x042fe200078008ff */
[----:B------:R1:W5:Y:S03]  /*0320*/  LDG.E.U16 R21, desc[UR10][R2.64] ;  /* 0x0000000a02157981 */ /* 0x000366000c1e1500 */
[----:B------:R-:W-:Y:S01]  /*0330*/  LEA.HI.X.SX32 R5, R14, R43, 0x1, P0 ;  /* 0x0000002b0e057211 */ /* 0x000fe200000f0eff */
[----:B------:R-:W5:Y:S01]  /*0340*/  LDG.E.U16 R22, desc[UR10][R12.64] ;  /* 0x0000000a0c167981 */ /* 0x000f62000c1e1500 */
[----:B----4-:R-:W-:-:S02]  /*0350*/  LEA R6, P0, R0, R15, 0x1 ;  /* 0x0000000f00067211 */ /* 0x010fc400078008ff */
[----:B------:R-:W-:Y:S01]  /*0360*/  LEA R9, R45, R0, 0x3 ;  /* 0x000000002d097211 */ /* 0x000fe200078e18ff */
[----:B------:R4:W5:Y:S01]  /*0370*/  LDG.E.U16 R23, desc[UR10][R4.64] ;  /* 0x0000000a04177981 */ /* 0x000962000c1e1500 */
[----:B------:R-:W-:-:S03]  /*0380*/  LEA.HI.X.SX32 R7, R0, R43, 0x1, P0 ;  /* 0x0000002b00077211 */ /* 0x000fc600000f0eff */
[----:B------:R-:W-:Y:S01]  /*0390*/  IMAD R0, R45, 0x8, R9 ;  /* 0x000000082d007824 */ /* 0x000fe200078e0209 */
[-C--:B------:R-:W-:Y:S01]  /*03a0*/  LEA R8, P0, R9, R15.reuse, 0x1 ;  /* 0x0000000f09087211 */ /* 0x080fe200078008ff */
[----:B------:R4:W5:Y:S02]  /*03b0*/  LDG.E.U16 R24, desc[UR10][R6.64] ;  /* 0x0000000a06187981 */ /* 0x000964000c1e1500 */
[----:B------:R-:W-:Y:S01]  /*03c0*/  IMAD R14, R45, 0x8, R0 ;  /* 0x000000082d0e7824 */ /* 0x000fe200078e0200 */
[C---:B0-----:R-:W-:Y:S02]  /*03d0*/  LEA R10, P1, R0.reuse, R15, 0x1 ;  /* 0x0000000f000a7211 */ /* 0x041fe400078208ff */
        /* <DEDUP_REMOVED lines=9> */
[----:B------:R1:W4:Y:S01]  /*0470*/  LDG.E.U16 R27, desc[UR10][R2.64] ;  /* 0x0000000a021b7981 */ /* 0x000322000c1e1500 */
[----:B------:R-:W-:-:S03]  /*0480*/  LEA.HI.X.SX32 R5, R0, R43, 0x1, P0 ;  /* 0x0000002b00057211 */ /* 0x000fc600000f0eff */
[----:B------:R-:W-:Y:S01]  /*0490*/  IMAD R0, R45, 0x8, R13 ;  /* 0x000000082d007824 */ /* 0x000fe200078e020d */
[-C--:B------:R-:W-:Y:S01]  /*04a0*/  LEA R6, P0, R13, R15.reuse, 0x1 ;  /* 0x0000000f0d067211 */ /* 0x080fe200078008ff */
[----:B------:R1:W4:Y:S02]  /*04b0*/  LDG.E.U16 R28, desc[UR10][R4.64] ;  /* 0x0000000a041c7981 */ /* 0x000324000c1e1500 */
[----:B------:R-:W-:Y:S01]  /*04c0*/  IMAD R14, R45, 0x8, R0 ;  /* 0x000000082d0e7824 */ /* 0x000fe200078e0200 */
[C---:B------:R-:W-:Y:S02]  /*04d0*/  LEA R12, P1, R0.reuse, R15, 0x1 ;  /* 0x0000000f000c7211 */ /* 0x040fe400078208ff */
[-C--:B------:R-:W-:Y:S02]  /*04e0*/  LEA.HI.X.SX32 R7, R13, R43.reuse, 0x1, P0 ;  /* 0x0000002b0d077211 */ /* 0x080fe400000f0eff */
[----:B------:R-:W-:Y:S01]  /*04f0*/  LEA.HI.X.SX32 R13, R0, R43, 0x1, P1 ;  /* 0x0000002b000d7211 */ /* 0x000fe200008f0eff */
[----:B------:R-:W-:Y:S01]  /*0500*/  IMAD R0, R45, 0x8, R14 ;  /* 0x000000082d007824 */ /* 0x000fe200078e020e */
[C---:B0-----:R-:W-:Y:S01]  /*0510*/  LEA R8, P0, R14.reuse, R15, 0x1 ;  /* 0x0000000f0e087211 */ /* 0x041fe200078008ff */
[----:B------:R0:W4:Y:S03]  /*0520*/  LDG.E.U16 R29, desc[UR10][R6.64] ;  /* 0x0000000a061d7981 */ /* 0x000126000c1e1500 */
[----:B------:R-:W-:Y:S01]  /*0530*/  LEA.HI.X.SX32 R9, R14, R43, 0x1, P0 ;  /* 0x0000002b0e097211 */ /* 0x000fe200000f0eff */
[----:B------:R-:W4:Y:S01]  /*0540*/  LDG.E.U16 R30, desc[UR10][R12.64] ;  /* 0x0000000a0c1e7981 */ /* 0x000f22000c1e1500 */
[----:B-1----:R-:W-:-:S02]  /*0550*/  LEA R2, P0, R0, R15, 0x1 ;  /* 0x0000000f00027211 */ /* 0x002fc400078008ff */
        /* <DEDUP_REMOVED lines=30> */
[----:B------:R0:W4:Y:S01]  /*0740*/  LDG.E.U16 R38, desc[UR10][R12.64] ;  /* 0x0000000a0c267981 */ /* 0x000122000c1e1500 */
        /* <DEDUP_REMOVED lines=11> */
[C---:B------:R-:W-:Y:S01]  /*0800*/  IMAD R0, R45.reuse, 0x8, R14 ;  /* 0x000000082d007824 */ /* 0x040fe200078e020e */
[C---:B0-----:R-:W-:Y:S01]  /*0810*/  LEA R2, P0, R14.reuse, R15, 0x1 ;  /* 0x0000000f0e027211 */ /* 0x041fe200078008ff */
[----:B------:R0:W4:Y:S03]  /*0820*/  LDG.E.U16 R41, desc[UR10][R8.64] ;  /* 0x0000000a08297981 */ /* 0x000126000c1e1500 */
[----:B------:R-:W-:Y:S01]  /*0830*/  LEA R13, R45, R0, 0x3 ;  /* 0x000000002d0d7211 */ /* 0x000fe200078e18ff */
[----:B------:R-:W4:Y:S01]  /*0840*/  LDG.E.U16 R10, desc[UR10][R10.64] ;  /* 0x0000000a0a0a7981 */ /* 0x000f22000c1e1500 */
[----:B------:R-:W-:-:S02]  /*0850*/  LEA.HI.X.SX32 R3, R14, R43, 0x1, P0 ;  /* 0x0000002b0e037211 */ /* 0x000fc400000f0eff */
[C---:B-1----:R-:W-:Y:S01]  /*0860*/  LEA R4, P0, R0.reuse, R15, 0x1 ;  /* 0x0000000f00047211 */ /* 0x042fe200078008ff */
[C---:B------:R-:W-:Y:S02]  /*0870*/  IMAD R14, R45.reuse, 0x8, R13 ;  /* 0x000000082d0e7824 */ /* 0x040fe400078e020d */
[----:B------:R1:W4:Y:S01]  /*0880*/  LDG.E.U16 R42, desc[UR10][R2.64] ;  /* 0x0000000a022a7981 */ /* 0x000322000c1e1500 */
[----:B------:R-:W-:Y:S01]  /*0890*/  LEA.HI.X.SX32 R5, R0, R43, 0x1, P0 ;  /* 0x0000002b00057211 */ /* 0x000fe200000f0eff */
[----:B------:R-:W-:Y:S01]  /*08a0*/  IMAD R0, R45, 0x8, R14 ;  /* 0x000000082d007824 */ /* 0x000fe200078e020e */
[CC--:B------:R-:W-:Y:S02]  /*08b0*/  LEA R6, P0, R13.reuse, R15.reuse, 0x1 ;  /* 0x0000000f0d067211 */ /* 0x0c0fe400078008ff */
[----:B------:R-:W-:Y:S02]  /*08c0*/  LEA R12, P1, R14, R15, 0x1 ;  /* 0x0000000f0e0c7211 */ /* 0x000fe400078208ff */
[----:B------:R-:W-:-:S02]  /*08d0*/  LEA.HI.X.SX32 R7, R13, R43, 0x1, P0 ;  /* 0x0000002b0d077211 */ /* 0x000fc400000f0eff */
[----:B0-----:R-:W-:Y:S02]  /*08e0*/  LEA R8, P0, R0, R15, 0x1 ;  /* 0x0000000f00087211 */ /* 0x001fe400078008ff */
[-C--:B------:R-:W-:Y:S01]  /*08f0*/  LEA.HI.X.SX32 R13, R14, R43.reuse, 0x1, P1 ;  /* 0x0000002b0e0d7211 */ /* 0x080fe200008f0eff */
[----:B------:R-:W4:Y:S01]  /*0900*/  LDG.E.U16 R6, desc[UR10][R6.64] ;  /* 0x0000000a06067981 */ /* 0x000f22000c1e1500 */
[----:B------:R-:W-:-:S03]  /*0910*/  LEA.HI.X.SX32 R9, R0, R43, 0x1, P0 ;  /* 0x0000002b00097211 */ /* 0x000fc600000f0eff */
[----:B------:R0:W4:Y:S04]  /*0920*/  LDG.E.U16 R14, desc[UR10][R4.64] ;  /* 0x0000000a040e7981 */ /* 0x000128000c1e1500 */
[----:B------:R-:W4:Y:S04]  /*0930*/  LDG.E.U16 R12, desc[UR10][R12.64] ;  /* 0x0000000a0c0c7981 */ /* 0x000f28000c1e1500 */
[----:B------:R-:W4:Y:S01]  /*0940*/  LDG.E.U16 R8, desc[UR10][R8.64] ;  /* 0x0000000a08087981 */ /* 0x000f22000c1e1500 */
[C---:B------:R-:W-:Y:S02]  /*0950*/  LOP3.LUT R0, R44.reuse, 0xc0, RZ, 0xc0, !PT ;  /* 0x000000c02c007812 */ /* 0x040fe400078ec0ff */
[----:B------:R-:W-:-:S02]  /*0960*/  LOP3.LUT R15, R44, 0xff, RZ, 0xc0, !PT ;  /* 0x000000ff2c0f7812 */ /* 0x000fc400078ec0ff */
[----:B-1----:R-:W-:-:S03]  /*0970*/  SHF.R.U32.HI R3, RZ, 0x2, R0 ;  /* 0x00000002ff037819 */ /* 0x002fc60000011600 */
[----:B------:R-:W-:Y:S01]  /*0980*/  IMAD.SHL.U32 R0, R15, 0x2, RZ ;  /* 0x000000020f007824 */ /* 0x000fe200078e00ff */
[----:B------:R-:W1:Y:S04]  /*0990*/  S2UR UR6, SR_CgaCtaId ;  /* 0x00000000000679c3 */ /* 0x000e680000008800 */
[----:B------:R-:W-:-:S04]  /*09a0*/  LOP3.LUT R43, R0, R3, RZ, 0x3c, !PT ;  /* 0x00000003002b7212 */ /* 0x000fc800078e3cff */
[----:B------:R-:W1:Y:S01]  /*09b0*/  LDC R0, c[0x0][0x280] ;  /* 0x0000a000ff007b82 */ /* 0x000e620000000800 */
[----:B------:R-:W-:Y:S01]  /*09c0*/  UMOV UR4, 0x400 ;  /* 0x0000040000047882 */ /* 0x000fe20000000000 */
[----:B------:R-:W-:Y:S01]  /*09d0*/  IMAD.MOV.U32 R2, RZ, RZ, -0x800000 ;  /* 0xff800000ff027424 */ /* 0x000fe200078e00ff */
[----:B0-----:R-:W-:Y:S01]  /*09e0*/  MOV R5, 0xff800000 ;  /* 0xff80000000057802 */ /* 0x001fe20000000f00 */
[----:B------:R-:W-:Y:S01]  /*09f0*/  IMAD.MOV.U32 R3, RZ, RZ, -0x800000 ;  /* 0xff800000ff037424 */ /* 0x000fe200078e00ff */
[----:B-1----:R-:W-:Y:S01]  /*0a00*/  ULEA UR6, UR6, UR4, 0x18 ;  /* 0x0000000406067291 */ /* 0x002fe2000f8ec03f */
[----:B------:R-:W-:Y:S01]  /*0a10*/  ISETP.GE.AND P0, PT, R0, 0x1, PT ;  /* 0x000000010000780c */ /* 0x000fe20003f06270 */
[----:B------:R-:W-:Y:S01]  /*0a20*/  IMAD.MOV.U32 R4, RZ, RZ, -0x800000 ;  /* 0xff800000ff047424 */ /* 0x000fe200078e00ff */
[----:B------:R-:W-:Y:S01]  /*0a30*/  MOV R0, 0x3f800000 ;  /* 0x3f80000000007802 */ /* 0x000fe20000000f00 */
[----:B------:R-:W-:Y:S01]  /*0a40*/  IMAD.MOV.U32 R11, RZ, RZ, 0x3f800000 ;  /* 0x3f800000ff0b7424 */ /* 0x000fe200078e00ff */
[----:B------:R-:W-:-:S02]  /*0a50*/  CS2R R64, SRZ ;  /* 0x0000000000407805 */ /* 0x000fc4000001ff00 */
[----:B------:R-:W-:Y:S02]  /*0a60*/  CS2R R66, SRZ ;  /* 0x0000000000427805 */ /* 0x000fe4000001ff00 */
[----:B------:R-:W-:Y:S02]  /*0a70*/  CS2R R76, SRZ ;  /* 0x00000000004c7805 */ /* 0x000fe4000001ff00 */
[----:B------:R-:W-:Y:S02]  /*0a80*/  CS2R R78, SRZ ;  /* 0x00000000004e7805 */ /* 0x000fe4000001ff00 */
[----:B------:R-:W-:Y:S02]  /*0a90*/  CS2R R68, SRZ ;  /* 0x0000000000447805 */ /* 0x000fe4000001ff00 */
[----:B------:R-:W-:Y:S02]  /*0aa0*/  CS2R R70, SRZ ;  /* 0x0000000000467805 */ /* 0x000fe4000001ff00 */
        /* <DEDUP_REMOVED lines=9> */
[----:B------:R-:W-:Y:S01]  /*0b40*/  CS2R R82, SRZ ;  /* 0x0000000000527805 */ /* 0x000fe2000001ff00 */
[----:B--2---:R-:W-:Y:S04]  /*0b50*/  STS.U16 [R43+UR6+0x10000], R16 ;  /* 0x010000102b007988 */ /* 0x004fe80008000406 */
[----:B---3--:R-:W-:Y:S04]  /*0b60*/  STS.U16 [R43+UR6+0x10200], R17 ;  /* 0x010200112b007988 */ /* 0x008fe80008000406 */
[----:B-----5:R-:W-:Y:S04]  /*0b70*/  STS.U16 [R43+UR6+0x10400], R18 ;  /* 0x010400122b007988 */ /* 0x020fe80008000406 */
[----:B------:R-:W-:Y:S04]  /*0b80*/  STS.U16 [R43+UR6+0x10600], R19 ;  /* 0x010600132b007988 */ /* 0x000fe80008000406 */
[----:B------:R-:W-:Y:S04]  /*0b90*/  STS.U16 [R43+UR6+0x10800], R20 ;  /* 0x010800142b007988 */ /* 0x000fe80008000406 */
[----:B------:R-:W-:Y:S04]  /*0ba0*/  STS.U16 [R43+UR6+0x10a00], R21 ;  /* 0x010a00152b007988 */ /* 0x000fe80008000406 */
[----:B------:R-:W-:Y:S04]  /*0bb0*/  STS.U16 [R43+UR6+0x10c00], R22 ;  /* 0x010c00162b007988 */ /* 0x000fe80008000406 */
[----:B------:R-:W-:Y:S04]  /*0bc0*/  STS.U16 [R43+UR6+0x10e00], R23 ;  /* 0x010e00172b007988 */ /* 0x000fe80008000406 */
[----:B------:R-:W-:Y:S04]  /*0bd0*/  STS.U16 [R43+UR6+0x11000], R24 ;  /* 0x011000182b007988 */ /* 0x000fe80008000406 */
[----:B------:R-:W-:Y:S04]  /*0be0*/  STS.U16 [R43+UR6+0x11200], R25 ;  /* 0x011200192b007988 */ /* 0x000fe80008000406 */
[----:B------:R-:W-:Y:S04]  /*0bf0*/  STS.U16 [R43+UR6+0x11400], R26 ;  /* 0x0114001a2b007988 */ /* 0x000fe80008000406 */
[----:B----4-:R-:W-:Y:S04]  /*0c00*/  STS.U16 [R43+UR6+0x11600], R27 ;  /* 0x0116001b2b007988 */ /* 0x010fe80008000406 */
        /* <DEDUP_REMOVED lines=14> */
[----:B------:R0:W-:Y:S04]  /*0cf0*/  STS.U16 [R43+UR6+0x13400], R10 ;  /* 0x0134000a2b007988 */ /* 0x0001e80008000406 */
[----:B------:R-:W-:Y:S01]  /*0d00*/  STS.U16 [R43+UR6+0x13600], R42 ;  /* 0x0136002a2b007988 */ /* 0x000fe20008000406 */
[----:B0-----:R-:W-:-:S03]  /*0d10*/  IMAD.MOV.U32 R10, RZ, RZ, 0x3f800000 ;  /* 0x3f800000ff0a7424 */ /* 0x001fc600078e00ff */
[----:B------:R-:W-:Y:S04]  /*0d20*/  STS.U16 [R43+UR6+0x13a00], R6 ;  /* 0x013a00062b007988 */ /* 0x000fe80008000406 */
[----:B------:R0:W-:Y:S04]  /*0d30*/  STS.U16 [R43+UR6+0x13800], R14 ;  /* 0x0138000e2b007988 */ /* 0x0001e80008000406 */
[----:B------:R1:W-:Y:S04]  /*0d40*/  STS.U16 [R43+UR6+0x13c00], R12 ;  /* 0x013c000c2b007988 */ /* 0x0003e80008000406 */
[----:B------:R1:W-:Y:S01]  /*0d50*/  STS.U16 [R43+UR6+0x13e00], R8 ;  /* 0x013e00082b007988 */ /* 0x0003e20008000406 */
[----:B0-----:R-:W-:Y:S01]  /*0d60*/  IMAD.MOV.U32 R14, RZ, RZ, 0x3f800000 ;  /* 0x3f800000ff0e7424 */ /* 0x001fe200078e00ff */
[----:B------:R-:W-:Y:S06]  /*0d70*/  @!P0 BRA `(.L_x_0) ;  /* 0x000000a800dc8947 */ /* 0x000fec0003800000 */
[----:B------:R-:W0:Y:S01]  /*0d80*/  LDC.64 R2, c[0x0][0x250] ;  /* 0x00009400ff027b82 */ /* 0x000e220000000a00 */
[----:B------:R-:W-:Y:S01]  /*0d90*/  ULDC UR4, c[0x0][0x258] ;  /* 0x0000960000047ab9 */ /* 0x000fe20000000800 */
[----:B------:R-:W-:Y:S01]  /*0da0*/  LOP3.LUT R0, R44, 0x7f, RZ, 0xc0, !PT ;  /* 0x0000007f2c007812 */ /* 0x000fe200078ec0ff */
[----:B------:R-:W-:Y:S01]  /*0db0*/  IMAD R15, R15, UR4, RZ ;  /* 0x000000040f0f7c24 */ /* 0x000fe2000f8e02ff */
[----:B------:R-:W-:Y:S01]  /*0dc0*/  ULDC.64 UR4, c[0x0][0x218] ;  /* 0x0000860000047ab9 */ /* 0x000fe20000000a00 */
[----:B------:R-:W-:-:S03]  /*0dd0*/  ULDC UR9, c[0x0][0x238] ;  /* 0x00008e0000097ab9 */ /* 0x000fc60000000800 */
[----:B------:R-:W2:Y:S01]  /*0de0*/  LDC R4, c[0x0][0x268] ;  /* 0x00009a00ff047b82 */ /* 0x000ea20000000800 */
[C---:B------:R-:W-:Y:S01]  /*0df0*/  SHF.L.U32 R123, R15.reuse, 0x1, RZ ;  /* 0x000000010f7b7819 */ /* 0x040fe200000006ff */
[----:B------:R-:W-:-:S06]  /*0e00*/  IMAD.HI R15, R15, 0x2, RZ ;  /* 0x000000020f0f7827 */ /* 0x000fcc00078e02ff */
[----:B------:R-:W3:Y:S01]  /*0e10*/  LDC.64 R206, c[0x0][0x220] ;  /* 0x00008800ffce7b82 */ /* 0x000ee20000000a00 */
[----:B0-----:R-:W-:Y:S01]  /*0e20*/  IMAD R2, R2, UR7, RZ ;  /* 0x0000000702027c24 */ /* 0x001fe2000f8e02ff */
[C---:B------:R-:W-:Y:S01]  /*0e30*/  SHF.L.U32 R135, R3.reuse, 0x6, RZ ;  /* 0x0000000603877819 */ /* 0x040fe200000006ff */
[----:B------:R-:W-:-:S05]  /*0e40*/  IMAD R5, R3, 0x82, RZ ;  /* 0x0000008203057824 */ /* 0x000fca00078e02ff */
[----:B------:R-:W0:Y:S01]  /*0e50*/  LDC R6, c[0x0][0x268] ;  /* 0x00009a00ff067b82 */ /* 0x000e220000000800 */
[C---:B------:R-:W-:Y:S01]  /*0e60*/  IMAD.SHL.U32 R122, R2.reuse, 0x2, RZ ;  /* 0x00000002027a7824 */ /* 0x040fe200078e00ff */
[----:B------:R-:W-:Y:S01]  /*0e70*/  SHF.L.U32 R127, R3, 0x2, RZ ;  /* 0x00000002037f7819 */ /* 0x000fe200000006ff */
[----:B------:R-:W-:-:S03]  /*0e80*/  IMAD.HI R2, R2, 0x2, RZ ;  /* 0x0000000202027827 */ /* 0x000fc600078e02ff */
[----:B------:R-:W-:Y:S01]  /*0e90*/  IADD3 R122, P0, P1, R123, UR4, R122 ;  /* 0x000000047b7a7c10 */ /* 0x000fe2000f91e07a */
[C---:B------:R-:W-:Y:S01]  /*0ea0*/  IMAD.SHL.U32 R125, R3.reuse, 0x2, RZ ;  /* 0x00000002037d7824 */ /* 0x040fe200078e00ff */
[----:B-1----:R-:W1:Y:S01]  /*0eb0*/  LDC R8, c[0x0][0x268] ;  /* 0x00009a00ff087b82 */ /* 0x002e620000000800 */
[----:B------:R-:W-:Y:S01]  /*0ec0*/  IMAD.SHL.U32 R129, R3, 0x8, RZ ;  /* 0x0000000803817824 */ /* 0x000fe200078e00ff */
[----:B------:R-:W-:Y:S01]  /*0ed0*/  IADD3.X R123, R15, UR5, R2, P0, P1 ;  /* 0x000000050f7b7c10 */ /* 0x000fe200087e2402 */
[----:B------:R-:W-:Y:S01]  /*0ee0*/  ULDC.64 UR4, c[0x0][0x260] ;  /* 0x0000980000047ab9 */ /* 0x000fe20000000a00 */
[----:B------:R-:W-:Y:S01]  /*0ef0*/  SHF.R.U32.HI R2, RZ, 0x7, R44 ;  /* 0x00000007ff027819 */ /* 0x000fe2000001162c */
[----:B------:R-:W-:Y:S01]  /*0f00*/  UIMAD UR4, UR7, UR4, URZ ;  /* 0x00000004070472a4 */ /* 0x000fe2000f8e023f */
[----:B------:R-:W-:Y:S01]  /*0f10*/  IMAD R0, R0, UR5, RZ ;  /* 0x0000000500007c24 */ /* 0x000fe2000f8e02ff */
[-C--:B------:R-:W-:Y:S01]  /*0f20*/  IADD3 RZ, P6, R5, R122.reuse, RZ ;  /* 0x0000007a05ff7210 */ /* 0x080fe20007fde0ff */
[C---:B------:R-:W-:Y:S01]  /*0f30*/  IMAD.SHL.U32 R131, R3.reuse, 0x10, RZ ;  /* 0x0000001003837824 */ /* 0x040fe200078e00ff */
[----:B------:R-:W-:Y:S01]  /*0f40*/  SGXT.U32 R2, R2, 0x1 ;  /* 0x000000010202781a */ /* 0x000fe20000000000 */
[----:B------:R-:W-:Y:S01]  /*0f50*/  USHF.L.U32 UR8, UR4, 0x1, URZ ;  /* 0x0000000104087899 */ /* 0x000fe2000800063f */
[C---:B------:R-:W-:Y:S01]  /*0f60*/  IMAD.SHL.U32 R5, R0.reuse, 0x2, RZ ;  /* 0x0000000200057824 */ /* 0x040fe200078e00ff */
[----:B------:R-:W-:Y:S01]  /*0f70*/  UIMAD.WIDE UR4, UR4, 0x2, URZ ;  /* 0x00000002040478a5 */ /* 0x000fe2000f8e023f */
[----:B------:R-:W-:Y:S01]  /*0f80*/  IMAD.HI R0, R0, 0x2, RZ ;  /* 0x0000000200007827 */ /* 0x000fe200078e02ff */
[----:B------:R-:W-:Y:S01]  /*0f90*/  LEA RZ, P4, R3, R122, 0x2 ;  /* 0x0000007a03ff7211 */ /* 0x000fe200078810ff */
[----:B------:R-:W4:Y:S01]  /*0fa0*/  LDC R12, c[0x0][0x268] ;  /* 0x00009a00ff0c7b82 */ /* 0x000f220000000800 */
[----:B---3--:R-:W-:Y:S01]  /*0fb0*/  IADD3 R206, P0, P1, R5, UR8, R206 ;  /* 0x0000000805ce7c10 */ /* 0x008fe2000f91e0ce */
[----:B--2---:R-:W-:-:S02]  /*0fc0*/  IMAD R49, R2, R4, RZ ;  /* 0x0000000402317224 */ /* 0x004fc400078e02ff */
[----:B------:R-:W-:Y:S01]  /*0fd0*/  IMAD.SHL.U32 R133, R3, 0x20, RZ ;  /* 0x0000002003857824 */ /* 0x000fe200078e00ff */
[----:B------:R-:W-:Y:S01]  /*0fe0*/  IADD3.X R0, R0, UR5, R207, P0, P1 ;  /* 0x0000000500007c10 */ /* 0x000fe200087e24cf */
[C---:B------:R-:W-:Y:S01]  /*0ff0*/  IMAD R55, R4.reuse, 0x2, R49 ;  /* 0x0000000204377824 */ /* 0x040fe200078e0231 */
[-C--:B------:R-:W-:Y:S01]  /*1000*/  IADD3 R10, P1, R125, R122.reuse, RZ ;  /* 0x0000007a7d0a7210 */ /* 0x080fe20007f3e0ff */
[----:B------:R-:W-:Y:S01]  /*1010*/  IMAD R139, R3, 0x42, RZ ;  /* 0x00000042038b7824 */ /* 0x000fe200078e02ff */
[-C--:B------:R-:W-:Y:S01]  /*1020*/  LEA.HI.X.SX32 R125, R125, R123.reuse, 0x1, P4 ;  /* 0x0000007b7d7d7211 */ /* 0x080fe200020f0eff */
[C---:B------:R-:W-:Y:S01]  /*1030*/  IMAD R57, R4.reuse, 0x2, R55 ;  /* 0x0000000204397824 */ /* 0x040fe200078e0237 */
[CC--:B------:R-:W-:Y:S01]  /*1040*/  LEA RZ, P4, R3.reuse, R122.reuse, 0x4 ;  /* 0x0000007a03ff7211 */ /* 0x0c0fe200078820ff */
[----:B------:R-:W2:Y:S01]  /*1050*/  LDC R2, c[0x0][0x268] ;  /* 0x00009a00ff027b82 */ /* 0x000ea20000000800 */
[-C--:B------:R-:W-:Y:S01]  /*1060*/  LEA.HI.X.SX32 R11, R3, R123.reuse, 0x1, P1 ;  /* 0x0000007b030b7211 */ /* 0x080fe200008f0eff */
[C---:B------:R-:W-:Y:S01]  /*1070*/  IMAD R91, R4.reuse, 0x2, R57 ;  /* 0x00000002045b7824 */ /* 0x040fe200078e0239 */
[----:B------:R-:W-:Y:S01]  /*1080*/  LEA.HI.X.SX32 R129, R129, R123, 0x1, P4 ;  /* 0x0000007b81817211 */ /* 0x000fe200020f0eff */
[C---:B------:R-:W-:Y:S01]  /*1090*/  IMAD R5, R3.reuse, 0x21, RZ ;  /* 0x0000002103057824 */ /* 0x040fe200078e02ff */
[-C--:B------:R-:W-:Y:S01]  /*10a0*/  LEA RZ, P4, R3, R122.reuse, 0x5 ;  /* 0x0000007a03ff7211 */ /* 0x080fe200078828ff */
[----:B------:R3:W-:Y:S01]  /*10b0*/  STL.64 [R1+0x720], R10 ;  /* 0x0007200a01007387 */ /* 0x0007e20000100a00 */
[C---:B------:R-:W-:Y:S01]  /*10c0*/  LEA R93, R4.reuse, R91, 0x1 ;  /* 0x0000005b045d7211 */ /* 0x040fe200078e08ff */
[----:B------:R-:W5:Y:S01]  /*10d0*/  LDC R14, c[0x0][0x268] ;  /* 0x00009a00ff0e7b82 */ /* 0x000f620000000800 */
[-C--:B------:R-:W-:Y:S01]  /*10e0*/  LEA.HI.X.SX32 R131, R131, R123.reuse, 0x1, P4 ;  /* 0x0000007b83837211 */ /* 0x080fe200020f0eff */
[C---:B------:R-:W-:Y:S01]  /*10f0*/  IMAD R7, R3.reuse, 0x84, RZ ;  /* 0x0000008403077824 */ /* 0x040fe200078e02ff */
[CC--:B------:R-:W-:Y:S01]  /*1100*/  LEA RZ, P4, R3.reuse, R122.reuse, 0x6 ;  /* 0x0000007a03ff7211 */ /* 0x0c0fe200078830ff */
[C---:B------:R-:W-:Y:S01]  /*1110*/  IMAD R95, R4.reuse, 0x2, R93 ;  /* 0x00000002045f7824 */ /* 0x040fe200078e025d */
[CC--:B------:R-:W-:Y:S01]  /*1120*/  LEA RZ, P1, R3.reuse, R122.reuse, 0x3 ;  /* 0x0000007a03ff7211 */ /* 0x0c0fe200078218ff */
[----:B------:R-:W-:Y:S01]  /*1130*/  IMAD R141, R3, 0x43, RZ ;  /* 0x00000043038d7824 */ /* 0x000fe200078e02ff */
[-C--:B------:R-:W-:Y:S01]  /*1140*/  LEA.HI.X.SX32 R133, R133, R123.reuse, 0x1, P4 ;  /* 0x0000007b85857211 */ /* 0x080fe200020f0eff */
[C---:B------:R-:W-:Y:S01]  /*1150*/  IMAD R97, R4.reuse, 0x2, R95 ;  /* 0x0000000204617824 */ /* 0x040fe200078e025f */
[-C--:B------:R-:W-:Y:S01]  /*1160*/  LEA RZ, P4, R3, R122.reuse, 0x7 ;  /* 0x0000007a03ff7211 */ /* 0x080fe200078838ff */
[----:B------:R-:W5:Y:S01]  /*1170*/  LDC R16, c[0x0][0x268] ;  /* 0x00009a00ff107b82 */ /* 0x000f620000000800 */
[-C--:B------:R-:W-:Y:S01]  /*1180*/  LEA.HI.X.SX32 R127, R127, R123.reuse, 0x1, P1 ;  /* 0x0000007b7f7f7211 */ /* 0x080fe200008f0eff */
[C---:B------:R-:W-:Y:S01]  /*1190*/  IMAD R99, R4.reuse, 0x2, R97 ;  /* 0x0000000204637824 */ /* 0x040fe200078e0261 */
[----:B------:R-:W-:Y:S01]  /*11a0*/  LEA.HI.X.SX32 R135, R135, R123, 0x1, P4 ;  /* 0x0000007b87877211 */ /* 0x000fe200020f0eff */
[----:B------:R-:W-:Y:S01]  /*11b0*/  IMAD R41, R3, 0x22, RZ ;  /* 0x0000002203297824 */ /* 0x000fe200078e02ff */
[-C--:B---3--:R-:W-:Y:S01]  /*11c0*/  IADD3 R10, P4, R139, R122.reuse, RZ ;  /* 0x0000007a8b0a7210 */ /* 0x088fe20007f9e0ff */
[----:B------:R-:W-:Y:S01]  /*11d0*/  IMAD R17, R3, 0x11, RZ ;  /* 0x0000001103117824 */ /* 0x000fe200078e02ff */
[----:B------:R-:W-:Y:S01]  /*11e0*/  LEA R101, R4, R99, 0x1 ;  /* 0x0000006304657211 */ /* 0x000fe200078e08ff */
[----:B------:R-:W3:Y:S01]  /*11f0*/  LDC R18, c[0x0][0x268] ;  /* 0x00009a00ff127b82 */ /* 0x000ee20000000800 */
[-C--:B------:R-:W-:Y:S01]  /*1200*/  LEA.HI.X.SX32 R11, R5, R123.reuse, 0x1, P4 ;  /* 0x0000007b050b7211 */ /* 0x080fe200020f0eff */
[----:B------:R-:W-:Y:S01]  /*1210*/  IMAD R143, R3, 0x44, RZ ;  /* 0x00000044038f7824 */ /* 0x000fe200078e02ff */
[----:B------:R-:W-:Y:S01]  /*1220*/  LOP3.LUT P0, RZ, R44, 0x7, RZ, 0xc0, !PT ;  /* 0x000000072cff7812 */ /* 0x000fe2000780c0ff */
[----:B------:R-:W-:Y:S01]  /*1230*/  IMAD R151, R4, 0x2, R101 ;  /* 0x0000000204977824 */ /* 0x000fe200078e0265 */
[----:B------:R-:W-:Y:S01]  /*1240*/  LOP3.LUT P1, RZ, R44, 0x3, RZ, 0xc0, !PT ;  /* 0x000000032cff7812 */ /* 0x000fe2000782c0ff */
[----:B------:R0:W-:Y:S01]  /*1250*/  STL.64 [R1+0x710], R10 ;  /* 0x0007100a01007387 */ /* 0x0001e20000100a00 */
[-C--:B------:R-:W-:Y:S01]  /*1260*/  IADD3 RZ, P5, R7, R122.reuse, RZ ;  /* 0x0000007a07ff7210 */ /* 0x080fe20007fbe0ff */
[C---:B------:R-:W-:Y:S01]  /*1270*/  IMAD R153, R4.reuse, 0x2, R151 ;  /* 0x0000000204997824 */ /* 0x040fe200078e0297 */
[----:B------:R-:W3:Y:S01]  /*1280*/  LDC R20, c[0x0][0x268] ;  /* 0x00009a00ff147b82 */ /* 0x000ee20000000800 */
[----:B------:R-:W-:Y:S01]  /*1290*/  IMAD R7, R3, 0x86, RZ ;  /* 0x0000008603077824 */ /* 0x000fe200078e02ff */
[----:B------:R-:W-:Y:S01]  /*12a0*/  LEA.HI.X.SX32 R139, R139, R123, 0x1, P5 ;  /* 0x0000007b8b8b7211 */ /* 0x000fe200028f0eff */
[C---:B------:R-:W-:Y:S01]  /*12b0*/  IMAD R155, R4.reuse, 0x2, R153 ;  /* 0x00000002049b7824 */ /* 0x040fe200078e0299 */
[----:B------:R-:W-:Y:S01]  /*12c0*/  UMOV UR4, URZ ;  /* 0x0000003f00047c82 */ /* 0x000fe20008000000 */
[----:B------:R-:W-:Y:S01]  /*12d0*/  IMAD R9, R3, 0x88, RZ ;  /* 0x0000008803097824 */ /* 0x000fe200078e02ff */
[-C--:B------:R-:W-:Y:S01]  /*12e0*/  IADD3 RZ, P2, R7, R122.reuse, RZ ;  /* 0x0000007a07ff7210 */ /* 0x080fe20007f5e0ff */
[----:B------:R-:W-:Y:S01]  /*12f0*/  IMAD R137, R3, 0x41, RZ ;  /* 0x0000004103897824 */ /* 0x000fe200078e02ff */
[C---:B------:R-:W-:Y:S01]  /*1300*/  LEA R157, R4.reuse, R155, 0x1 ;  /* 0x0000009b049d7211 */ /* 0x040fe200078e08ff */
[----:B0-----:R-:W0:Y:S01]  /*1310*/  LDC R10, c[0x0][0x268] ;  /* 0x00009a00ff0a7b82 */ /* 0x001e220000000800 */
[-C--:B------:R-:W-:Y:S01]  /*1320*/  LEA.HI.X.SX32 R141, R141, R123.reuse, 0x1, P2 ;  /* 0x0000007b8d8d7211 */ /* 0x080fe200010f0eff */
[----:B------:R-:W-:Y:S01]  /*1330*/  IMAD R7, R3, 0x8a, RZ ;  /* 0x0000008a03077824 */ /* 0x000fe200078e02ff */
[-C--:B------:R-:W-:Y:S01]  /*1340*/  IADD3 R174, P2, R41, R122.reuse, RZ ;  /* 0x0000007a29ae7210 */ /* 0x080fe20007f5e0ff */
[----:B------:R-:W-:Y:S01]  /*1350*/  IMAD R159, R4, 0x2, R157 ;  /* 0x00000002049f7824 */ /* 0x000fe200078e029d */
[-C--:B------:R-:W-:Y:S01]  /*1360*/  IADD3 RZ, P3, R9, R122.reuse, RZ ;  /* 0x0000007a09ff7210 */ /* 0x080fe20007f7e0ff */
[----:B------:R-:W-:Y:S01]  /*1370*/  IMAD R146, R3, 0x46, RZ ;  /* 0x0000004603927824 */ /* 0x000fe200078e02ff */
[-C--:B------:R-:W-:Y:S01]  /*1380*/  LEA.HI.X.SX32 R175, R17, R123.reuse, 0x1, P2 ;  /* 0x0000007b11af7211 */ /* 0x080fe200010f0eff */
[----:B--2---:R-:W-:Y:S01]  /*1390*/  IMAD R161, R2, 0x2, R159 ;  /* 0x0000000202a17824 */ /* 0x004fe200078e029f */
[----:B------:R-:W2:Y:S01]  /*13a0*/  LDC R22, c[0x0][0x268] ;  /* 0x00009a00ff167b82 */ /* 0x000ea20000000800 */
[----:B------:R-:W-:Y:S01]  /*13b0*/  LEA.HI.X.SX32 R137, R137, R123, 0x1, P6 ;  /* 0x0000007b89897211 */ /* 0x000fe200030f0eff */
[----:B------:R-:W-:Y:S01]  /*13c0*/  IMAD R145, R3, 0x45, RZ ;  /* 0x0000004503917824 */ /* 0x000fe200078e02ff */
[----:B------:R4:W-:Y:S01]  /*13d0*/  STL.64 [R1+0x718], R174 ;  /* 0x000718ae01007387 */ /* 0x0009e20000100a00 */
[----:B------:R-:W-:Y:S01]  /*13e0*/  IMAD R163, R6, 0x2, R161 ;  /* 0x0000000206a37824 */ /* 0x000fe200078e02a1 */
[----:B------:R-:W-:Y:S01]  /*13f0*/  IADD3 RZ, P6, R7, R122, RZ ;  /* 0x0000007a07ff7210 */ /* 0x000fe20007fde0ff */
[----:B------:R-:W-:-:S02]  /*1400*/  IMAD R47, R3, 0x23, RZ ;  /* 0x00000023032f7824 */ /* 0x000fc400078e02ff */
[----:B------:R-:W2:Y:S01]  /*1410*/  LDC R24, c[0x0][0x268] ;  /* 0x00009a00ff187b82 */ /* 0x000ea20000000800 */
[----:B-1----:R-:W-:Y:S01]  /*1420*/  LEA R165, R8, R163, 0x1 ;  /* 0x000000a308a57211 */ /* 0x002fe200078e08ff */
[----:B------:R-:W-:Y:S01]  /*1430*/  IMAD R9, R3, 0x8c, RZ ;  /* 0x0000008c03097824 */ /* 0x000fe200078e02ff */
[-C--:B------:R-:W-:Y:S01]  /*1440*/  LEA.HI.X.SX32 R145, R145, R123.reuse, 0x1, P6 ;  /* 0x0000007b91917211 */ /* 0x080fe200030f0eff */
[C---:B------:R-:W-:Y:S02]  /*1450*/  IMAD R7, R3.reuse, 0x8e, RZ ;  /* 0x0000008e03077824 */ /* 0x040fe400078e02ff */
[----:B------:R-:W-:Y:S01]  /*1460*/  IMAD R17, R3, 0x92, RZ ;  /* 0x0000009203117824 */ /* 0x000fe200078e02ff */
[CC--:B----4-:R-:W-:Y:S01]  /*1470*/  IADD3 R174, P2, R143.reuse, R122.reuse, RZ ;  /* 0x0000007a8fae7210 */ /* 0x0d0fe20007f5e0ff */
[----:B0-----:R-:W-:Y:S01]  /*1480*/  IMAD R89, R10, 0x2, R165 ;  /* 0x000000020a597824 */ /* 0x001fe200078e02a5 */
[----:B------:R-:W0:Y:S01]  /*1490*/  LDC R26, c[0x0][0x268] ;  /* 0x00009a00ff1a7b82 */ /* 0x000e220000000800 */
[-C--:B------:R-:W-:Y:S01]  /*14a0*/  LEA.HI.X.SX32 R143, R143, R123.reuse, 0x1, P3 ;  /* 0x0000007b8f8f7211 */ /* 0x080fe200018f0eff */
[----:B------:R-:W-:Y:S01]  /*14b0*/  IMAD R169, R3, 0x37, RZ ;  /* 0x0000003703a97824 */ /* 0x000fe200078e02ff */
[-C--:B------:R-:W-:Y:S01]  /*14c0*/  LEA.HI.X.SX32 R175, R41, R123.reuse, 0x1, P2 ;  /* 0x0000007b29af7211 */ /* 0x080fe200010f0eff */
[----:B------:R-:W-:Y:S01]  /*14d0*/  IMAD R147, R12, 0x2, R89 ;  /* 0x000000020c937824 */ /* 0x000fe200078e0259 */
[----:B------:R-:W-:Y:S01]  /*14e0*/  IADD3 R178, P2, R146, R122, RZ ;  /* 0x0000007a92b27210 */ /* 0x000fe20007f5e0ff */
[----:B------:R-:W-:Y:S01]  /*14f0*/  IMAD R171, R3, 0x7, RZ ;  /* 0x0000000703ab7824 */ /* 0x000fe200078e02ff */
[----:B------:R-:W-:Y:S01]  /*1500*/  LEA R176, P3, R49, R206, 0x1 ;  /* 0x000000ce31b07211 */ /* 0x000fe200078608ff */
[----:B-----5:R-:W-:Y:S01]  /*1510*/  IMAD R149, R14, 0x2, R147 ;  /* 0x000000020e957824 */ /* 0x020fe200078e0293 */
[----:B------:R-:W1:Y:S01]  /*1520*/  LDC R28, c[0x0][0x268] ;  /* 0x00009a00ff1c7b82 */ /* 0x000e620000000800 */
[----:B------:R4:W-:Y:S01]  /*1530*/  STL.64 [R1+0x708], R174 ;  /* 0x000708ae01007387 */ /* 0x0009e20000100a00 */
[----:B------:R-:W-:Y:S01]  /*1540*/  LEA.HI.X.SX32 R179, R47, R123, 0x1, P2 ;  /* 0x0000007b2fb37211 */ /* 0x000fe200010f0eff */
[C---:B------:R-:W-:Y:S01]  /*1550*/  IMAD R167, R3.reuse, 0xe0, RZ ;  /* 0x000000e003a77824 */ /* 0x040fe200078e02ff */
[----:B------:R-:W-:Y:S01]  /*1560*/  LEA R35, R16, R149, 0x1 ;  /* 0x0000009510237211 */ /* 0x000fe200078e08ff */
[----:B------:R-:W-:Y:S01]  /*1570*/  IMAD R173, R3, 0xe4, RZ ;  /* 0x000000e403ad7824 */ /* 0x000fe200078e02ff */
[----:B------:R-:W-:Y:S01]  /*1580*/  LEA.HI.X.SX32 R177, R49, R0, 0x1, P3 ;  /* 0x0000000031b17211 */ /* 0x000fe200018f0eff */
[----:B------:R5:W-:Y:S01]  /*1590*/  STL.64 [R1+0x700], R178 ;  /* 0x000700b201007387 */ /* 0x000be20000100a00 */
[----:B------:R-:W1:Y:S01]  /*15a0*/  LDC R30, c[0x0][0x268] ;  /* 0x00009a00ff1e7b82 */ /* 0x000e620000000800 */
[----:B---3--:R-:W-:Y:S01]  /*15b0*/  IMAD R85, R18, 0x2, R35 ;  /* 0x0000000212557824 */ /* 0x008fe200078e0223 */
[-C--:B------:R-:W-:Y:S01]  /*15c0*/  IADD3 RZ, P4, R9, R122.reuse, RZ ;  /* 0x0000007a09ff7210 */ /* 0x080fe20007f9e0ff */
[----:B------:R3:W-:Y:S01]  /*15d0*/  STL.64 [R1+0x6f8], R176 ;  /* 0x0006f8b001007387 */ /* 0x0007e20000100a00 */
[----:B------:R-:W-:Y:S01]  /*15e0*/  IADD3 RZ, P5, R7, R122, RZ ;  /* 0x0000007a07ff7210 */ /* 0x000fe20007fbe0ff */
[----:B------:R-:W-:Y:S01]  /*15f0*/  IMAD R87, R20, 0x2, R85 ;  /* 0x0000000214577824 */ /* 0x000fe200078e0255 */
[----:B----4-:R-:W-:Y:S01]  /*1600*/  LEA R174, P6, R55, R206, 0x1 ;  /* 0x000000ce37ae7211 */ /* 0x010fe200078c08ff */
[----:B------:R-:W-:Y:S01]  /*1610*/  IMAD R18, R3, 0x90, RZ ;  /* 0x0000009003127824 */ /* 0x000fe200078e02ff */
[----:B------:R-:W4:Y:S01]  /*1620*/  LDC R32, c[0x0][0x268] ;  /* 0x00009a00ff207b82 */ /* 0x000f220000000800 */
[----:B--2---:R-:W-:Y:S01]  /*1630*/  IMAD R81, R22, 0x2, R87 ;  /* 0x0000000216517824 */ /* 0x004fe200078e0257 */
[----:B------:R-:W-:Y:S01]  /*1640*/  LEA.HI.X.SX32 R175, R55, R0, 0x1, P6 ;  /* 0x0000000037af7211 */ /* 0x000fe200030f0eff */
[----:B------:R-:W-:Y:S01]  /*1650*/  IMAD R181, R3, 0x1d, RZ ;  /* 0x0000001d03b57824 */ /* 0x000fe200078e02ff */
[-C--:B-----5:R-:W-:Y:S01]  /*1660*/  LEA R178, P2, R57, R206.reuse, 0x1 ;  /* 0x000000ce39b27211 */ /* 0x0a0fe200078408ff */
[----:B------:R-:W-:Y:S01]  /*1670*/  IMAD R180, R3, 0xec, RZ ;  /* 0x000000ec03b47824 */ /* 0x000fe200078e02ff */
[----:B------:R-:W-:Y:S01]  /*1680*/  LEA R83, R24, R81, 0x1 ;  /* 0x0000005118537211 */ /* 0x000fe200078e08ff */
[----:B------:R2:W-:Y:S01]  /*1690*/  STL.64 [R1+0x6f0], R174 ;  /* 0x0006f0ae01007387 */ /* 0x0005e20000100a00 */
[----:B------:R-:W5:Y:S01]  /*16a0*/  LDC R34, c[0x0][0x268] ;  /* 0x00009a00ff227b82 */ /* 0x000f620000000800 */
[----:B---3--:R-:W-:Y:S01]  /*16b0*/  LEA R176, P3, R91, R206, 0x1 ;  /* 0x000000ce5bb07211 */ /* 0x008fe200078608ff */
[----:B------:R-:W-:Y:S01]  /*16c0*/  IMAD R182, R3, 0xee, RZ ;  /* 0x000000ee03b67824 */ /* 0x000fe200078e02ff */
[-C--:B------:R-:W-:Y:S01]  /*16d0*/  LEA.HI.X.SX32 R179, R57, R0.reuse, 0x1, P2 ;  /* 0x0000000039b37211 */ /* 0x080fe200010f0eff */
[----:B0-----:R-:W-:Y:S01]  /*16e0*/  IMAD R121, R26, 0x2, R83 ;  /* 0x000000021a797824 */ /* 0x001fe200078e0253 */
[----:B------:R-:W-:Y:S01]  /*16f0*/  LEA.HI.X.SX32 R177, R91, R0, 0x1, P3 ;  /* 0x000000005bb17211 */ /* 0x000fe200018f0eff */
[----:B------:R-:W-:-:S02]  /*1700*/  IMAD R184, R3, 0x75, RZ ;  /* 0x0000007503b87824 */ /* 0x000fc400078e02ff */
[----:B------:R-:W0:Y:S01]  /*1710*/  LDC R38, c[0x0][0x268] ;  /* 0x00009a00ff267b82 */ /* 0x000e220000000800 */
[----:B-1----:R-:W-:Y:S01]  /*1720*/  IMAD R29, R28, 0x2, R121 ;  /* 0x000000021c1d7824 */ /* 0x002fe200078e0279 */
[----:B------:R1:W-:Y:S01]  /*1730*/  STL.64 [R1+0x6e8], R178 ;  /* 0x0006e8b201007387 */ /* 0x0003e20000100a00 */
[----:B--2---:R-:W-:Y:S01]  /*1740*/  LEA R174, P6, R93, R206, 0x1 ;  /* 0x000000ce5dae7211 */ /* 0x004fe200078c08ff */
[----:B------:R-:W-:Y:S02]  /*1750*/  IMAD R185, R3, 0x3b, RZ ;  /* 0x0000003b03b97824 */ /* 0x000fe400078e02ff */
[----:B------:R-:W-:Y:S01]  /*1760*/  IMAD R117, R30, 0x2, R29 ;  /* 0x000000021e757824 */ /* 0x000fe200078e021d */
[----:B------:R-:W-:Y:S01]  /*1770*/  LEA.HI.X.SX32 R175, R93, R0, 0x1, P6 ;  /* 0x000000005daf7211 */ /* 0x000fe200030f0eff */
[----:B------:R-:W2:Y:S01]  /*1780*/  LDC R40, c[0x0][0x268] ;  /* 0x00009a00ff287b82 */ /* 0x000ea20000000800 */
[----:B------:R3:W-:Y:S01]  /*1790*/  STL.64 [R1+0x6e0], R176 ;  /* 0x0006e0b001007387 */ /* 0x0007e20000100a00 */
[C---:B------:R-:W-:Y:S01]  /*17a0*/  IMAD R186, R3.reuse, 0x77, RZ ;  /* 0x0000007703ba7824 */ /* 0x040fe200078e02ff */
[----:B----4-:R-:W-:Y:S01]  /*17b0*/  LEA R119, R32, R117, 0x1 ;  /* 0x0000007520777211 */ /* 0x010fe200078e08ff */
[----:B------:R-:W-:Y:S01]  /*17c0*/  IMAD R188, R3, 0xf, RZ ;  /* 0x0000000f03bc7824 */ /* 0x000fe200078e02ff */
[----:B------:R4:W-:Y:S01]  /*17d0*/  STL.64 [R1+0x6d8], R174 ;  /* 0x0006d8ae01007387 */ /* 0x0009e20000100a00 */
[----:B-1----:R-:W-:Y:S01]  /*17e0*/  LEA R178, P2, R95, R206, 0x1 ;  /* 0x000000ce5fb27211 */ /* 0x002fe200078408ff */
[----:B------:R-:W-:Y:S01]  /*17f0*/  IMAD R183, R3, 0xf0, RZ ;  /* 0x000000f003b77824 */ /* 0x000fe200078e02ff */
[----:B------:R-:W1:Y:S01]  /*1800*/  LDC R44, c[0x0][0x268] ;  /* 0x00009a00ff2c7b82 */ /* 0x000e620000000800 */
[----:B-----5:R-:W-:Y:S01]  /*1810*/  IMAD R77, R34, 0x2, R119 ;  /* 0x00000002224d7824 */ /* 0x020fe200078e0277 */
[----:B------:R-:W-:Y:S01]  /*1820*/  LEA.HI.X.SX32 R179, R95, R0, 0x1, P2 ;  /* 0x000000005fb37211 */ /* 0x000fe200010f0eff */
[----:B------:R-:W-:Y:S01]  /*1830*/  IMAD R187, R3, 0xf2, RZ ;  /* 0x000000f203bb7824 */ /* 0x000fe200078e02ff */
[----:B---3--:R-:W-:Y:S01]  /*1840*/  LEA R176, P3, R97, R206, 0x1 ;  /* 0x000000ce61b07211 */ /* 0x008fe200078608ff */
[----:B------:R-:W-:-:S02]  /*1850*/  IMAD R189, R3, 0xf4, RZ ;  /* 0x000000f403bd7824 */ /* 0x000fc400078e02ff */
[----:B------:R3:W-:Y:S01]  /*1860*/  STL.64 [R1+0x6d0], R178 ;  /* 0x0006d0b201007387 */ /* 0x0007e20000100a00 */
[----:B------:R-:W5:Y:S01]  /*1870*/  LDC R46, c[0x0][0x268] ;  /* 0x00009a00ff2e7b82 */ /* 0x000f620000000800 */
[----:B0-----:R-:W-:Y:S01]  /*1880*/  IMAD R79, R38, 0x2, R77 ;  /* 0x00000002264f7824 */ /* 0x001fe200078e024d */
[----:B----4-:R-:W-:Y:S01]  /*1890*/  LEA R174, P6, R99, R206, 0x1 ;  /* 0x000000ce63ae7211 */ /* 0x010fe200078c08ff */
[----:B------:R-:W-:Y:S01]  /*18a0*/  IMAD R192, R3, 0x79, RZ ;  /* 0x0000007903c07824 */ /* 0x000fe200078e02ff */
[-C--:B------:R-:W-:Y:S01]  /*18b0*/  LEA.HI.X.SX32 R177, R97, R0.reuse, 0x1, P3 ;  /* 0x0000000061b17211 */ /* 0x080fe200018f0eff */
[----:B------:R-:W-:Y:S01]  /*18c0*/  IMAD R193, R3, 0x3d, RZ ;  /* 0x0000003d03c17824 */ /* 0x000fe200078e02ff */
[----:B------:R-:W-:Y:S01]  /*18d0*/  LEA.HI.X.SX32 R175, R99, R0, 0x1, P6 ;  /* 0x0000000063af7211 */ /* 0x000fe200030f0eff */
[----:B------:R-:W-:Y:S01]  /*18e0*/  IMAD R190, R3, 0xf6, RZ ;  /* 0x000000f603be7824 */ /* 0x000fe200078e02ff */
[----:B------:R-:W0:Y:S01]  /*18f0*/  LDC R50, c[0x0][0x268] ;  /* 0x00009a00ff327b82 */ /* 0x000e220000000800 */
[----:B--2---:R-:W-:Y:S01]  /*1900*/  IMAD R115, R40, 0x2, R79 ;  /* 0x0000000228737824 */ /* 0x004fe200078e024f */
[----:B------:R2:W-:Y:S01]  /*1910*/  STL.64 [R1+0x6c8], R176 ;  /* 0x0006c8b001007387 */ /* 0x0005e20000100a00 */
[----:B---3--:R-:W-:Y:S01]  /*1920*/  LEA R178, P2, R101, R206, 0x1 ;  /* 0x000000ce65b27211 */ /* 0x008fe200078408ff */
[----:B------:R-:W-:-:S02]  /*1930*/  IMAD R195, R3, 0x7b, RZ ;  /* 0x0000007b03c37824 */ /* 0x000fc400078e02ff */
[----:B------:R3:W-:Y:S01]  /*1940*/  STL.64 [R1+0x6c0], R174 ;  /* 0x0006c0ae01007387 */ /* 0x0007e20000100a00 */
[----:B------:R-:W-:Y:S01]  /*1950*/  LEA.HI.X.SX32 R179, R101, R0, 0x1, P2 ;  /* 0x0000000065b37211 */ /* 0x000fe200010f0eff */
[----:B------:R-:W4:Y:S01]  /*1960*/  LDC R108, c[0x0][0x268] ;  /* 0x00009a00ff6c7b82 */ /* 0x000f220000000800 */
[----:B-1----:R-:W-:Y:S01]  /*1970*/  LEA R75, R44, R115, 0x1 ;  /* 0x000000732c4b7211 */ /* 0x002fe200078e08ff */
[C---:B------:R-:W-:Y:S02]  /*1980*/  IMAD R191, R3.reuse, 0xf8, RZ ;  /* 0x000000f803bf7824 */ /* 0x040fe400078e02ff */
[----:B------:R1:W-:Y:S01]  /*1990*/  STL.64 [R1+0x6b8], R178 ;  /* 0x0006b8b201007387 */ /* 0x0003e20000100a00 */
[----:B------:R-:W-:Y:S01]  /*19a0*/  IMAD R197, R3, 0x1f, RZ ;  /* 0x0000001f03c57824 */ /* 0x000fe200078e02ff */
[-C--:B--2---:R-:W-:Y:S01]  /*19b0*/  LEA R176, P3, R151, R206.reuse, 0x1 ;  /* 0x000000ce97b07211 */ /* 0x084fe200078608ff */
[----:B------:R-:W-:Y:S01]  /*19c0*/  IMAD R194, R3, 0xfa, RZ ;  /* 0x000000fa03c27824 */ /* 0x000fe200078e02ff */
[----:B------:R-:W2:Y:S01]  /*19d0*/  LDC R110, c[0x0][0x268] ;  /* 0x00009a00ff6e7b82 */ /* 0x000ea20000000800 */
[----:B-----5:R-:W-:Y:S01]  /*19e0*/  IMAD R23, R46, 0x2, R75 ;  /* 0x000000022e177824 */ /* 0x020fe200078e024b */
[----:B---3--:R-:W-:Y:S01]  /*19f0*/  LEA R174, P6, R153, R206, 0x1 ;  /* 0x000000ce99ae7211 */ /* 0x008fe200078c08ff */
[----:B------:R-:W-:Y:S01]  /*1a00*/  IMAD R196, R3, 0xfc, RZ ;  /* 0x000000fc03c47824 */ /* 0x000fe200078e02ff */
[-C--:B------:R-:W-:Y:S01]  /*1a10*/  LEA.HI.X.SX32 R177, R151, R0.reuse, 0x1, P3 ;  /* 0x0000000097b17211 */ /* 0x080fe200018f0eff */
[----:B------:R-:W-:Y:S01]  /*1a20*/  IMAD R198, R3, 0xfe, RZ ;  /* 0x000000fe03c67824 */ /* 0x000fe200078e02ff */
[----:B------:R-:W-:Y:S01]  /*1a30*/  LEA.HI.X.SX32 R175, R153, R0, 0x1, P6 ;  /* 0x0000000099af7211 */ /* 0x000fe200030f0eff */
[C---:B------:R-:W-:Y:S01]  /*1a40*/  IMAD R199, R3.reuse, 0x7d, RZ ;  /* 0x0000007d03c77824 */ /* 0x040fe200078e02ff */
[----:B------:R-:W3:Y:S01]  /*1a50*/  LDC R112, c[0x0][0x268] ;  /* 0x00009a00ff707b82 */ /* 0x000ee20000000800 */
[----:B0-----:R-:W-:Y:S01]  /*1a60*/  IMAD R113, R50, 0x2, R23 ;  /* 0x0000000232717824 */ /* 0x001fe200078e0217 */
[----:B------:R0:W-:Y:S01]  /*1a70*/  STL.64 [R1+0x6b0], R176 ;  /* 0x0006b0b001007387 */ /* 0x0001e20000100a00 */
[----:B-1----:R-:W-:-:S02]  /*1a80*/  IMAD R179, R3, 0x73, RZ ;  /* 0x0000007303b37824 */ /* 0x002fc400078e02ff */
[C---:B------:R-:W-:Y:S01]  /*1a90*/  IMAD R178, R3.reuse, 0xea, RZ ;  /* 0x000000ea03b27824 */ /* 0x040fe200078e02ff */
[----:B------:R1:W-:Y:S01]  /*1aa0*/  STL.64 [R1+0x6a8], R174 ;  /* 0x0006a8ae01007387 */ /* 0x0003e20000100a00 */
[----:B------:R-:W-:Y:S01]  /*1ab0*/  IMAD R202, R3, 0x3f, RZ ;  /* 0x0000003f03ca7824 */ /* 0x000fe200078e02ff */
[----:B------:R-:W5:Y:S01]  /*1ac0*/  LDC R114, c[0x0][0x268] ;  /* 0x00009a00ff727b82 */ /* 0x000f620000000800 */
[----:B----4-:R-:W-:Y:S01]  /*1ad0*/  IMAD R73, R108, 0x2, R113 ;  /* 0x000000026c497824 */ /* 0x010fe200078e0271 */
[----:B0-----:R-:W-:-:S06]  /*1ae0*/  LEA R176, P2, R155, R206, 0x1 ;  /* 0x000000ce9bb07211 */ /* 0x001fcc00078408ff */
[----:B------:R-:W0:Y:S01]  /*1af0*/  LDC R116, c[0x0][0x268] ;  /* 0x00009a00ff747b82 */ /* 0x000e220000000800 */
[----:B--2---:R-:W-:Y:S02]  /*1b00*/  LEA R71, R110, R73, 0x1 ;  /* 0x000000496e477211 */ /* 0x004fe400078e08ff */
[----:B-1----:R-:W-:Y:S02]  /*1b10*/  LEA R174, P3, R157, R206, 0x1 ;  /* 0x000000ce9dae7211 */ /* 0x002fe400078608ff */
[-C--:B------:R-:W-:Y:S02]  /*1b20*/  LEA.HI.X.SX32 R177, R155, R0.reuse, 0x1, P2 ;  /* 0x000000009bb17211 */ /* 0x080fe400010f0eff */
[----:B------:R-:W-:Y:S01]  /*1b30*/  LEA.HI.X.SX32 R175, R157, R0, 0x1, P3 ;  /* 0x000000009daf7211 */ /* 0x000fe200018f0eff */
[----:B------:R-:W1:Y:S01]  /*1b40*/  LDC R118, c[0x0][0x268] ;  /* 0x00009a00ff767b82 */ /* 0x000e620000000800 */
[----:B---3--:R-:W-:Y:S01]  /*1b50*/  IMAD R111, R112, 0x2, R71 ;  /* 0x00000002706f7824 */ /* 0x008fe200078e0247 */
[----:B------:R2:W-:Y:S01]  /*1b60*/  STL.64 [R1+0x6a0], R176 ;  /* 0x0006a0b001007387 */ /* 0x0005e20000100a00 */
[----:B------:R-:W-:-:S03]  /*1b70*/  IMAD R157, R3, 0xd4, RZ ;  /* 0x000000d4039d7824 */ /* 0x000fc600078e02ff */
[----:B------:R3:W-:Y:S02]  /*1b80*/  STL.64 [R1+0x698], R174 ;  /* 0x000698ae01007387 */ /* 0x0007e40000100a00 */
[----:B------:R-:W4:Y:S01]  /*1b90*/  LDC R120, c[0x0][0x268] ;  /* 0x00009a00ff787b82 */ /* 0x000f220000000800 */
[----:B-----5:R-:W-:Y:S02]  /*1ba0*/  IMAD R67, R114, 0x2, R111 ;  /* 0x0000000272437824 */ /* 0x020fe400078e026f */
[----:B--2---:R-:W-:-:S05]  /*1bb0*/  IMAD R176, R3, 0x71, RZ ;  /* 0x0000007103b07824 */ /* 0x004fca00078e02ff */
[----:B------:R-:W2:Y:S01]  /*1bc0*/  LDC R140, c[0x0][0x268] ;  /* 0x00009a00ff8c7b82 */ /* 0x000ea20000000800 */
[----:B0-----:R-:W-:Y:S02]  /*1bd0*/  IMAD R69, R116, 0x2, R67 ;  /* 0x0000000274457824 */ /* 0x001fe400078e0243 */
[C---:B------:R-:W-:Y:S02]  /*1be0*/  IMAD R177, R3.reuse, 0x39, RZ ;  /* 0x0000003903b17824 */ /* 0x040fe400078e02ff */
[C---:B---3--:R-:W-:Y:S02]  /*1bf0*/  IMAD R174, R3.reuse, 0xe6, RZ ;  /* 0x000000e603ae7824 */ /* 0x048fe400078e02ff */
[----:B------:R-:W-:Y:S01]  /*1c00*/  IMAD R175, R3, 0xe8, RZ ;  /* 0x000000e803af7824 */ /* 0x000fe200078e02ff */
[----:B------:R-:W0:Y:S01]  /*1c10*/  LDC R142, c[0x0][0x268] ;  /* 0x00009a00ff8e7b82 */ /* 0x000e220000000800 */
[----:B-1----:R-:W-:-:S07]  /*1c20*/  LEA R109, R118, R69, 0x1 ;  /* 0x00000045766d7211 */ /* 0x002fce00078e08ff */
[----:B------:R-:W1:Y:S01]  /*1c30*/  LDC R144, c[0x0][0x268] ;  /* 0x00009a00ff907b82 */ /* 0x000e620000000800 */
[----:B----4-:R-:W-:-:S07]  /*1c40*/  IMAD R63, R120, 0x2, R109 ;  /* 0x00000002783f7824 */ /* 0x010fce00078e026d */
[----:B------:R-:W3:Y:S01]  /*1c50*/  LDC R148, c[0x0][0x268] ;  /* 0x00009a00ff947b82 */ /* 0x000ee20000000800 */
[----:B--2---:R-:W-:-:S07]  /*1c60*/  IMAD R19, R140, 0x2, R63 ;  /* 0x000000028c137824 */ /* 0x004fce00078e023f */
[----:B------:R-:W2:Y:S01]  /*1c70*/  LDC R150, c[0x0][0x268] ;  /* 0x00009a00ff967b82 */ /* 0x000ea20000000800 */
[----:B0-----:R-:W-:-:S07]  /*1c80*/  IMAD R107, R142, 0x2, R19 ;  /* 0x000000028e6b7824 */ /* 0x001fce00078e0213 */
[----:B------:R-:W0:Y:S01]  /*1c90*/  LDC R152, c[0x0][0x268] ;  /* 0x00009a00ff987b82 */ /* 0x000e220000000800 */
[----:B-1----:R-:W-:-:S07]  /*1ca0*/  LEA R61, R144, R107, 0x1 ;  /* 0x0000006b903d7211 */ /* 0x002fce00078e08ff */
[----:B------:R-:W1:Y:S01]  /*1cb0*/  LDC R154, c[0x0][0x268] ;  /* 0x00009a00ff9a7b82 */ /* 0x000e620000000800 */
[----:B---3--:R-:W-:-:S07]  /*1cc0*/  IMAD R59, R148, 0x2, R61 ;  /* 0x00000002943b7824 */ /* 0x008fce00078e023d */
[----:B------:R-:W3:Y:S01]  /*1cd0*/  LDC R156, c[0x0][0x268] ;  /* 0x00009a00ff9c7b82 */ /* 0x000ee20000000800 */
[----:B--2---:R-:W-:Y:S01]  /*1ce0*/  IMAD R105, R150, 0x2, R59 ;  /* 0x0000000296697824 */ /* 0x004fe200078e023b */
[----:B------:R-:W-:-:S04]  /*1cf0*/  LEA R150, P6, R159, R206, 0x1 ;  /* 0x000000ce9f967211 */ /* 0x000fc800078c08ff */
[----:B------:R-:W-:Y:S01]  /*1d00*/  LEA.HI.X.SX32 R151, R159, R0, 0x1, P6 ;  /* 0x000000009f977211 */ /* 0x000fe200030f0eff */
[----:B------:R-:W-:Y:S01]  /*1d10*/  IMAD R159, R3, 0xd8, RZ ;  /* 0x000000d8039f7824 */ /* 0x000fe200078e02ff */
[----:B------:R-:W2:Y:S01]  /*1d20*/  LDC R158, c[0x0][0x268] ;  /* 0x00009a00ff9e7b82 */ /* 0x000ea20000000800 */
[----:B0-----:R-:W-:Y:S01]  /*1d30*/  IMAD R55, R152, 0x2, R105 ;  /* 0x0000000298377824 */ /* 0x001fe200078e0269 */
[C---:B------:R-:W-:Y:S01]  /*1d40*/  LEA R152, P3, R163.reuse, R206, 0x1 ;  /* 0x000000cea3987211 */ /* 0x040fe200078608ff */
[----:B------:R0:W-:Y:S03]  /*1d50*/  STL.64 [R1+0x690], R150 ;  /* 0x0006909601007387 */ /* 0x0001e60000100a00 */
[----:B------:R-:W-:Y:S01]  /*1d60*/  LEA.HI.X.SX32 R153, R163, R0, 0x1, P3 ;  /* 0x00000000a3997211 */ /* 0x000fe200018f0eff */
[----:B------:R-:W-:Y:S01]  /*1d70*/  IMAD R163, R3, 0x6b, RZ ;  /* 0x0000006b03a37824 */ /* 0x000fe200078e02ff */
[----:B------:R-:W4:Y:S01]  /*1d80*/  LDC R160, c[0x0][0x268] ;  /* 0x00009a00ffa07b82 */ /* 0x000f220000000800 */
[----:B-1----:R-:W-:-:S02]  /*1d90*/  LEA R57, R154, R55, 0x1 ;  /* 0x000000379a397211 */ /* 0x002fc400078e08ff */
[-C--:B------:R-:W-:Y:S02]  /*1da0*/  LEA R154, P2, R161, R206.reuse, 0x1 ;  /* 0x000000cea19a7211 */ /* 0x080fe400078408ff */
[----:B0-----:R-:W-:-:S03]  /*1db0*/  LEA R150, P6, R165, R206, 0x1 ;  /* 0x000000cea5967211 */ /* 0x001fc600078c08ff */
[----:B------:R-:W0:Y:S01]  /*1dc0*/  LDC R162, c[0x0][0x268] ;  /* 0x00009a00ffa27b82 */ /* 0x000e220000000800 */
[----:B---3--:R-:W-:Y:S01]  /*1dd0*/  IMAD R103, R156, 0x2, R57 ;  /* 0x000000029c677824 */ /* 0x008fe200078e0239 */
[-C--:B------:R-:W-:Y:S01]  /*1de0*/  LEA.HI.X.SX32 R155, R161, R0.reuse, 0x1, P2 ;  /* 0x00000000a19b7211 */ /* 0x080fe200010f0eff */
[----:B------:R-:W-:Y:S01]  /*1df0*/  IMAD R156, R3, 0xd, RZ ;  /* 0x0000000d039c7824 */ /* 0x000fe200078e02ff */
[----:B------:R-:W-:Y:S01]  /*1e00*/  LEA.HI.X.SX32 R151, R165, R0, 0x1, P6 ;  /* 0x00000000a5977211 */ /* 0x000fe200030f0eff */
[C---:B------:R-:W-:Y:S02]  /*1e10*/  IMAD R161, R3.reuse, 0x35, RZ ;  /* 0x0000003503a17824 */ /* 0x040fe400078e02ff */
[----:B------:R1:W-:Y:S01]  /*1e20*/  STL.64 [R1+0x688], R154 ;  /* 0x0006889a01007387 */ /* 0x0003e20000100a00 */
[----:B------:R-:W3:Y:S01]  /*1e30*/  LDC R164, c[0x0][0x268] ;  /* 0x00009a00ffa47b82 */ /* 0x000ee20000000800 */
[----:B--2---:R-:W-:Y:S02]  /*1e40*/  IMAD R49, R158, 0x2, R103 ;  /* 0x000000029e317824 */ /* 0x004fe400078e0267 */
[----:B------:R2:W-:Y:S01]  /*1e50*/  STL.64 [R1+0x680], R152 ;  /* 0x0006809801007387 */ /* 0x0005e20000100a00 */
[----:B------:R-:W-:-:S02]  /*1e60*/  IMAD R158, R3, 0xd6, RZ ;  /* 0x000000d6039e7824 */ /* 0x000fc400078e02ff */
[----:B------:R-:W-:Y:S01]  /*1e70*/  IMAD R165, R3, 0x1b, RZ ;  /* 0x0000001b03a57824 */ /* 0x000fe200078e02ff */
[----:B------:R5:W-:Y:S01]  /*1e80*/  STL.64 [R1+0x320], R150 ;  /* 0x0003209601007387 */ /* 0x000be20000100a00 */
[----:B------:R-:W3:Y:S01]  /*1e90*/  LDC R166, c[0x0][0x268] ;  /* 0x00009a00ffa67b82 */ /* 0x000ee20000000800 */
[----:B----4-:R-:W-:Y:S01]  /*1ea0*/  IMAD R47, R160, 0x2, R49 ;  /* 0x00000002a02f7824 */ /* 0x010fe200078e0231 */
[-C--:B-1----:R-:W-:Y:S01]  /*1eb0*/  LEA R154, P2, R89, R206.reuse, 0x1 ;  /* 0x000000ce599a7211 */ /* 0x082fe200078408ff */
[----:B------:R-:W-:Y:S01]  /*1ec0*/  IMAD R160, R3, 0x69, RZ ;  /* 0x0000006903a07824 */ /* 0x000fe200078e02ff */
[----:B--2---:R-:W-:-:S04]  /*1ed0*/  LEA R152, P3, R147, R206, 0x1 ;  /* 0x000000ce93987211 */ /* 0x004fc800078608ff */
[----:B------:R-:W1:Y:S01]  /*1ee0*/  LDC R168, c[0x0][0x268] ;  /* 0x00009a00ffa87b82 */ /* 0x000e620000000800 */
[----:B0-----:R-:W-:Y:S01]  /*1ef0*/  LEA R101, R162, R47, 0x1 ;  /* 0x0000002fa2657211 */ /* 0x001fe200078e08ff */
[----:B------:R-:W-:Y:S01]  /*1f00*/  IMAD R162, R3, 0xda, RZ ;  /* 0x000000da03a27824 */ /* 0x000fe200078e02ff */
[----:B-----5:R-:W-:Y:S02]  /*1f10*/  LEA R150, P6, R149, R206, 0x1 ;  /* 0x000000ce95967211 */ /* 0x020fe400078c08ff */
[-C--:B------:R-:W-:Y:S02]  /*1f20*/  LEA.HI.X.SX32 R155, R89, R0.reuse, 0x1, P2 ;  /* 0x00000000599b7211 */ /* 0x080fe400010f0eff */
[-C--:B------:R-:W-:Y:S01]  /*1f30*/  LEA.HI.X.SX32 R153, R147, R0.reuse, 0x1, P3 ;  /* 0x0000000093997211 */ /* 0x080fe200018f0eff */
[----:B------:R-:W0:Y:S01]  /*1f40*/  LDC R170, c[0x0][0x268] ;  /* 0x00009a00ffaa7b82 */ /* 0x000e220000000800 */
[----:B---3--:R-:W-:Y:S01]  /*1f50*/  IMAD R99, R164, 0x2, R101 ;  /* 0x00000002a4637824 */ /* 0x008fe200078e0265 */
[----:B------:R-:W-:Y:S01]  /*1f60*/  LEA.HI.X.SX32 R151, R149, R0, 0x1, P6 ;  /* 0x0000000095977211 */ /* 0x000fe200030f0eff */
[----:B------:R2:W-:Y:S01]  /*1f70*/  STL.64 [R1+0x318], R154 ;  /* 0x0003189a01007387 */ /* 0x0005e20000100a00 */
[----:B------:R-:W-:Y:S01]  /*1f80*/  LEA.HI.X.SX32 R147, R146, R123, 0x1, P4 ;  /* 0x0000007b92937211 */ /* 0x000fe200020f0eff */
[----:B------:R-:W-:-:S02]  /*1f90*/  IMAD R164, R3, 0xdc, RZ ;  /* 0x000000dc03a47824 */ /* 0x000fc400078e02ff */
[----:B------:R3:W-:Y:S01]  /*1fa0*/  STL.64 [R1+0x310], R152 ;  /* 0x0003109801007387 */ /* 0x0007e20000100a00 */
[----:B------:R-:W4:Y:S01]  /*1fb0*/  LDC R172, c[0x0][0x268] ;  /* 0x00009a00ffac7b82 */ /* 0x000f220000000800 */
[----:B------:R-:W-:Y:S02]  /*1fc0*/  IMAD R95, R166, 0x2, R99 ;  /* 0x00000002a65f7824 */ /* 0x000fe400078e0263 */
[----:B------:R5:W-:Y:S01]  /*1fd0*/  STL.64 [R1+0x308], R150 ;  /* 0x0003089601007387 */ /* 0x000be20000100a00 */
[----:B------:R-:W-:Y:S01]  /*1fe0*/  IMAD R166, R3, 0xde, RZ ;  /* 0x000000de03a67824 */ /* 0x000fe200078e02ff */
[----:B--2---:R-:W-:-:S03]  /*1ff0*/  LEA R154, P2, R35, R206, 0x1 ;  /* 0x000000ce239a7211 */ /* 0x004fc600078408ff */
[----:B------:R-:W2:Y:S01]  /*2000*/  LDC R106, c[0x0][0x268] ;  /* 0x00009a00ff6a7b82 */ /* 0x000ea20000000800 */
[----:B-1----:R-:W-:Y:S01]  /*2010*/  LEA R97, R168, R95, 0x1 ;  /* 0x0000005fa8617211 */ /* 0x002fe200078e08ff */
[----:B------:R-:W-:Y:S01]  /*2020*/  IMAD R168, R3, 0x6d, RZ ;  /* 0x0000006d03a87824 */ /* 0x000fe200078e02ff */
[----:B---3--:R-:W-:Y:S02]  /*2030*/  LEA R152, P3, R85, R206, 0x1 ;  /* 0x000000ce55987211 */ /* 0x008fe400078608ff */
[----:B------:R-:W-:Y:S02]  /*2040*/  LEA.HI.X.SX32 R155, R35, R0, 0x1, P2 ;  /* 0x00000000239b7211 */ /* 0x000fe400010f0eff */
[----:B-----5:R-:W-:Y:S01]  /*2050*/  LEA R150, P6, R87, R206, 0x1 ;  /* 0x000000ce57967211 */ /* 0x020fe200078c08ff */
[----:B------:R-:W1:Y:S01]  /*2060*/  LDC R104, c[0x0][0x268] ;  /* 0x00009a00ff687b82 */ /* 0x000e620000000800 */
[-C--:B------:R-:W-:Y:S01]  /*2070*/  LEA.HI.X.SX32 R153, R85, R0.reuse, 0x1, P3 ;  /* 0x0000000055997211 */ /* 0x080fe200018f0eff */
[----:B0-----:R-:W-:Y:S01]  /*2080*/  IMAD R41, R170, 0x2, R97 ;  /* 0x00000002aa297824 */ /* 0x001fe200078e0261 */
[----:B------:R-:W-:Y:S01]  /*2090*/  LEA.HI.X.SX32 R151, R87, R0, 0x1, P6 ;  /* 0x0000000057977211 */ /* 0x000fe200030f0eff */
[----:B------:R0:W-:Y:S01]  /*20a0*/  STL.64 [R1+0x300], R154 ;  /* 0x0003009a01007387 */ /* 0x0001e20000100a00 */
[----:B------:R-:W-:Y:S01]  /*20b0*/  LEA R148, P6, R121, R206, 0x1 ;  /* 0x000000ce79947211 */ /* 0x000fe200078c08ff */
[----:B------:R-:W-:-:S02]  /*20c0*/  IMAD R170, R3, 0x6f, RZ ;  /* 0x0000006f03aa7824 */ /* 0x000fc400078e02ff */
[----:B------:R-:W3:Y:S01]  /*20d0*/  LDC R102, c[0x0][0x268] ;  /* 0x00009a00ff667b82 */ /* 0x000ee20000000800 */
[----:B------:R5:W-:Y:S01]  /*20e0*/  STL.64 [R1+0x2f8], R152 ;  /* 0x0002f89801007387 */ /* 0x000be20000100a00 */
[----:B----4-:R-:W-:Y:S01]  /*20f0*/  IMAD R91, R172, 0x2, R41 ;  /* 0x00000002ac5b7824 */ /* 0x010fe200078e0229 */
[----:B------:R-:W-:Y:S01]  /*2100*/  LEA.HI.X.SX32 R149, R121, R0, 0x1, P6 ;  /* 0x0000000079957211 */ /* 0x000fe200030f0eff */
[C---:B------:R-:W-:Y:S01]  /*2110*/  IMAD R172, R3.reuse, 0xe2, RZ ;  /* 0x000000e203ac7824 */ /* 0x040fe200078e02ff */
[----:B------:R4:W-:Y:S03]  /*2120*/  STL.64 [R1+0x2f0], R150 ;  /* 0x0002f09601007387 */ /* 0x0009e60000100a00 */
[----:B------:R-:W3:Y:S01]  /*2130*/  LDC R100, c[0x0][0x268] ;  /* 0x00009a00ff647b82 */ /* 0x000ee20000000800 */
[----:B--2---:R-:W-:Y:S01]  /*2140*/  LEA R93, R106, R91, 0x1 ;  /* 0x0000005b6a5d7211 */ /* 0x004fe200078e08ff */
[----:B0-----:R-:W-:-:S02]  /*2150*/  IMAD R154, R3, 0x67, RZ ;  /* 0x00000067039a7824 */ /* 0x001fc400078e02ff */
[----:B------:R-:W-:Y:S01]  /*2160*/  IMAD R155, R3, 0xd2, RZ ;  /* 0x000000d2039b7824 */ /* 0x000fe200078e02ff */
[----:B-----5:R-:W-:-:S03]  /*2170*/  LEA R152, P2, R81, R206, 0x1 ;  /* 0x000000ce51987211 */ /* 0x020fc600078408ff */
[----:B------:R-:W0:Y:S01]  /*2180*/  LDC R98, c[0x0][0x268] ;  /* 0x00009a00ff627b82 */ /* 0x000e220000000800 */
[----:B----4-:R-:W-:Y:S01]  /*2190*/  LEA R150, P3, R83, R206, 0x1 ;  /* 0x000000ce53967211 */ /* 0x010fe200078608ff */
[----:B-1----:R-:W-:Y:S01]  /*21a0*/  IMAD R89, R104, 0x2, R93 ;  /* 0x0000000268597824 */ /* 0x002fe200078e025d */
[-C--:B------:R-:W-:Y:S02]  /*21b0*/  LEA.HI.X.SX32 R153, R81, R0.reuse, 0x1, P2 ;  /* 0x0000000051997211 */ /* 0x080fe400010f0eff */
[----:B------:R-:W-:-:S03]  /*21c0*/  LEA.HI.X.SX32 R151, R83, R0, 0x1, P3 ;  /* 0x0000000053977211 */ /* 0x000fc600018f0eff */
[----:B------:R-:W1:Y:S01]  /*21d0*/  LDC R96, c[0x0][0x268] ;  /* 0x00009a00ff607b82 */ /* 0x000e620000000800 */
[----:B------:R2:W-:Y:S01]  /*21e0*/  STL.64 [R1+0x2e8], R152 ;  /* 0x0002e89801007387 */ /* 0x0005e20000100a00 */
[----:B---3--:R-:W-:-:S03]  /*21f0*/  IMAD R35, R102, 0x2, R89 ;  /* 0x0000000266237824 */ /* 0x008fc600078e0259 */
[----:B------:R3:W-:Y:S03]  /*2200*/  STL.64 [R1+0x2e0], R150 ;  /* 0x0002e09601007387 */ /* 0x0007e60000100a00 */
[----:B------:R-:W4:Y:S01]  /*2210*/  LDC R94, c[0x0][0x268] ;  /* 0x00009a00ff5e7b82 */ /* 0x000f220000000800 */
[----:B------:R5:W-:Y:S01]  /*2220*/  STL.64 [R1+0x2d8], R148 ;  /* 0x0002d89401007387 */ /* 0x000be20000100a00 */
[----:B------:R-:W-:Y:S02]  /*2230*/  LEA R87, R100, R35, 0x1 ;  /* 0x0000002364577211 */ /* 0x000fe400078e08ff */
[----:B--2---:R-:W-:-:S04]  /*2240*/  LEA R152, P2, R29, R206, 0x1 ;  /* 0x000000ce1d987211 */ /* 0x004fc800078408ff */
[----:B------:R-:W2:Y:S01]  /*2250*/  LDC R92, c[0x0][0x268] ;  /* 0x00009a00ff5c7b82 */ /* 0x000ea20000000800 */
[----:B------:R-:W-:Y:S01]  /*2260*/  LEA.HI.X.SX32 R153, R29, R0, 0x1, P2 ;  /* 0x000000001d997211 */ /* 0x000fe200010f0eff */
[----:B0-----:R-:W-:Y:S01]  /*2270*/  IMAD R85, R98, 0x2, R87 ;  /* 0x0000000262557824 */ /* 0x001fe200078e0257 */
[-C--:B---3--:R-:W-:Y:S02]  /*2280*/  LEA R150, P3, R117, R206.reuse, 0x1 ;  /* 0x000000ce75967211 */ /* 0x088fe400078608ff */
[----:B-----5:R-:W-:Y:S01]  /*2290*/  LEA R148, P6, R119, R206, 0x1 ;  /* 0x000000ce77947211 */ /* 0x020fe200078c08ff */
[----:B------:R0:W-:Y:S01]  /*22a0*/  STL.64 [R1+0x2d0], R152 ;  /* 0x0002d09801007387 */ /* 0x0001e20000100a00 */
[-C--:B------:R-:W-:Y:S01]  /*22b0*/  LEA.HI.X.SX32 R151, R117, R0.reuse, 0x1, P3 ;  /* 0x0000000075977211 */ /* 0x080fe200018f0eff */
[----:B------:R-:W3:Y:S01]  /*22c0*/  LDC R90, c[0x0][0x268] ;  /* 0x00009a00ff5a7b82 */ /* 0x000ee20000000800 */
[----:B------:R-:W-:Y:S01]  /*22d0*/  LEA.HI.X.SX32 R149, R119, R0, 0x1, P6 ;  /* 0x0000000077957211 */ /* 0x000fe200030f0eff */
[----:B-1----:R-:W-:Y:S01]  /*22e0*/  IMAD R81, R96, 0x2, R85 ;  /* 0x0000000260517824 */ /* 0x002fe200078e0255 */
[----:B------:R-:W-:-:S02]  /*22f0*/  LEA R120, P3, R79, R206, 0x1 ;  /* 0x000000ce4f787211 */ /* 0x000fc400078608ff */
[----:B------:R-:W-:Y:S01]  /*2300*/  LEA R116, P6, R115, R206, 0x1 ;  /* 0x000000ce73747211 */ /* 0x000fe200078c08ff */
[----:B------:R1:W-:Y:S01]  /*2310*/  STL.64 [R1+0x2c0], R148 ;  /* 0x0002c09401007387 */ /* 0x0003e20000100a00 */
[-C--:B------:R-:W-:Y:S01]  /*2320*/  LEA.HI.X.SX32 R121, R79, R0.reuse, 0x1, P3 ;  /* 0x000000004f797211 */ /* 0x080fe200018f0eff */
[----:B------:R-:W5:Y:S01]  /*2330*/  LDC R88, c[0x0][0x268] ;  /* 0x00009a00ff587b82 */ /* 0x000f620000000800 */
[----:B------:R-:W-:Y:S01]  /*2340*/  LEA.HI.X.SX32 R117, R115, R0, 0x1, P6 ;  /* 0x0000000073757211 */ /* 0x000fe200030f0eff */
[----:B------:R2:W-:Y:S01]  /*2350*/  STL.64 [R1+0x2c8], R150 ;  /* 0x0002c89601007387 */ /* 0x0005e20000100a00 */
[----:B------:R-:W-:Y:S01]  /*2360*/  LEA R118, P3, R23, R206, 0x1 ;  /* 0x000000ce17767211 */ /* 0x000fe200078608ff */
[----:B0-----:R-:W-:Y:S01]  /*2370*/  IMAD R152, R3, 0x49, RZ ;  /* 0x0000004903987824 */ /* 0x001fe200078e02ff */
[----:B----4-:R-:W-:Y:S02]  /*2380*/  LEA R83, R94, R81, 0x1 ;  /* 0x000000515e537211 */ /* 0x010fe400078e08ff */
[----:B------:R-:W-:Y:S01]  /*2390*/  LEA.HI.X.SX32 R119, R23, R0, 0x1, P3 ;  /* 0x0000000017777211 */ /* 0x000fe200018f0eff */
[----:B------:R-:W0:Y:S01]  /*23a0*/  LDC R86, c[0x0][0x268] ;  /* 0x00009a00ff567b82 */ /* 0x000e220000000800 */
[----:B-1----:R-:W-:Y:S01]  /*23b0*/  LEA R148, P2, R77, R206, 0x1 ;  /* 0x000000ce4d947211 */ /* 0x002fe200078408ff */
[----:B--2---:R-:W-:-:S03]  /*23c0*/  IMAD R29, R92, 0x2, R83 ;  /* 0x000000025c1d7824 */ /* 0x004fc600078e0253 */
[----:B------:R-:W-:Y:S01]  /*23d0*/  LEA.HI.X.SX32 R149, R77, R0, 0x1, P2 ;  /* 0x000000004d957211 */ /* 0x000fe200010f0eff */
[C---:B------:R-:W-:Y:S02]  /*23e0*/  IMAD R150, R3.reuse, 0x48, RZ ;  /* 0x0000004803967824 */ /* 0x040fe400078e02ff */
[----:B------:R-:W1:Y:S01]  /*23f0*/  LDC R84, c[0x0][0x268] ;  /* 0x00009a00ff547b82 */ /* 0x000e620000000800 */
[----:B---3--:R-:W-:Y:S01]  /*2400*/  IMAD R77, R90, 0x2, R29 ;  /* 0x000000025a4d7824 */ /* 0x008fe200078e021d */
[----:B------:R2:W-:Y:S04]  /*2410*/  STL.64 [R1+0x2b8], R148 ;  /* 0x0002b89401007387 */ /* 0x0005e80000100a00 */
[----:B------:R3:W-:Y:S02]  /*2420*/  STL.64 [R1+0x2b0], R120 ;  /* 0x0002b07801007387 */ /* 0x0007e40000100a00 */
[----:B------:R-:W4:Y:S01]  /*2430*/  LDC R82, c[0x0][0x268] ;  /* 0x00009a00ff527b82 */ /* 0x000f220000000800 */
[----:B-----5:R-:W-:Y:S01]  /*2440*/  LEA R79, R88, R77, 0x1 ;  /* 0x0000004d584f7211 */ /* 0x020fe200078e08ff */
[----:B------:R5:W-:Y:S01]  /*2450*/  STL.64 [R1+0x2a8], R116 ;  /* 0x0002a87401007387 */ /* 0x000be20000100a00 */
[----:B--2---:R-:W-:-:S05]  /*2460*/  IMAD R148, R3, 0x47, RZ ;  /* 0x0000004703947824 */ /* 0x004fca00078e02ff */
[----:B------:R-:W2:Y:S01]  /*2470*/  LDC R80, c[0x0][0x268] ;  /* 0x00009a00ff507b82 */ /* 0x000ea20000000800 */
[-C--:B---3--:R-:W-:Y:S02]  /*2480*/  LEA R120, P2, R75, R206.reuse, 0x1 ;  /* 0x000000ce4b787211 */ /* 0x088fe400078408ff */
[----:B------:R-:W-:Y:S02]  /*2490*/  LEA.HI.X.SX32 R149, R148, R123, 0x1, P5 ;  /* 0x0000007b94957211 */ /* 0x000fe400028f0eff */
[----:B-----5:R-:W-:-:S03]  /*24a0*/  LEA R116, P6, R113, R206, 0x1 ;  /* 0x000000ce71747211 */ /* 0x020fc600078c08ff */
[----:B------:R-:W3:Y:S01]  /*24b0*/  LDC R78, c[0x0][0x268] ;  /* 0x00009a00ff4e7b82 */ /* 0x000ee20000000800 */
[-C--:B------:R-:W-:Y:S01]  /*24c0*/  LEA.HI.X.SX32 R121, R75, R0.reuse, 0x1, P2 ;  /* 0x000000004b797211 */ /* 0x080fe200010f0eff */
[----:B0-----:R-:W-:Y:S01]  /*24d0*/  IMAD R75, R86, 0x2, R79 ;  /* 0x00000002564b7824 */ /* 0x001fe200078e024f */
[----:B------:R-:W-:Y:S02]  /*24e0*/  LEA.HI.X.SX32 R117, R113, R0, 0x1, P6 ;  /* 0x0000000071757211 */ /* 0x000fe400030f0eff */
[C---:B------:R-:W-:Y:S01]  /*24f0*/  LEA R114, P6, R111.reuse, R206, 0x1 ;  /* 0x000000ce6f727211 */ /* 0x040fe200078c08ff */
[----:B------:R0:W-:Y:S01]  /*2500*/  STL.64 [R1+0x2a0], R120 ;  /* 0x0002a07801007387 */ /* 0x0001e20000100a00 */
[----:B-1----:R-:W-:Y:S01]  /*2510*/  IMAD R23, R84, 0x2, R75 ;  /* 0x0000000254177824 */ /* 0x002fe200078e024b */
[----:B------:R-:W1:Y:S01]  /*2520*/  LDC R76, c[0x0][0x268] ;  /* 0x00009a00ff4c7b82 */ /* 0x000e620000000800 */
[----:B------:R-:W-:Y:S01]  /*2530*/  LEA.HI.X.SX32 R115, R111, R0, 0x1, P6 ;  /* 0x000000006f737211 */ /* 0x000fe200030f0eff */
[----:B------:R5:W-:Y:S01]  /*2540*/  STL.64 [R1+0x298], R118 ;  /* 0x0002987601007387 */ /* 0x000be20000100a00 */
[----:B------:R-:W-:-:S03]  /*2550*/  LEA R112, P6, R109, R206, 0x1 ;  /* 0x000000ce6d707211 */ /* 0x000fc600078c08ff */
[----:B------:R4:W-:Y:S01]  /*2560*/  STL.64 [R1+0x290], R116 ;  /* 0x0002907401007387 */ /* 0x0009e20000100a00 */
[----:B------:R-:W-:Y:S01]  /*2570*/  LEA.HI.X.SX32 R113, R109, R0, 0x1, P6 ;  /* 0x000000006d717211 */ /* 0x000fe200030f0eff */
[----:B------:R-:W1:Y:S01]  /*2580*/  LDC R74, c[0x0][0x268] ;  /* 0x00009a00ff4a7b82 */ /* 0x000e620000000800 */
[----:B------:R-:W-:Y:S01]  /*2590*/  LEA R110, P6, R107, R206, 0x1 ;  /* 0x000000ce6b6e7211 */ /* 0x000fe200078c08ff */
[C---:B0-----:R-:W-:Y:S02]  /*25a0*/  IMAD R120, R3.reuse, 0x65, RZ ;  /* 0x0000006503787824 */ /* 0x041fe400078e02ff */
[----:B------:R-:W-:Y:S01]  /*25b0*/  IMAD R121, R3, 0x33, RZ ;  /* 0x0000003303797824 */ /* 0x000fe200078e02ff */
[----:B------:R-:W-:Y:S02]  /*25c0*/  LEA.HI.X.SX32 R111, R107, R0, 0x1, P6 ;  /* 0x000000006b6f7211 */ /* 0x000fe400030f0eff */
[-C--:B-----5:R-:W-:Y:S01]  /*25d0*/  LEA R118, P2, R73, R206.reuse, 0x1 ;  /* 0x000000ce49767211 */ /* 0x0a0fe200078408ff */
[----:B------:R-:W0:Y:S01]  /*25e0*/  LDC R72, c[0x0][0x268] ;  /* 0x00009a00ff487b82 */ /* 0x000e220000000800 */
[----:B------:R-:W-:-:S02]  /*25f0*/  LEA R108, P6, R105, R206, 0x1 ;  /* 0x000000ce696c7211 */ /* 0x000fc400078c08ff */
[----:B----4-:R-:W-:Y:S02]  /*2600*/  LEA R116, P3, R71, R206, 0x1 ;  /* 0x000000ce47747211 */ /* 0x010fe400078608ff */
[-C--:B------:R-:W-:Y:S02]  /*2610*/  LEA.HI.X.SX32 R119, R73, R0.reuse, 0x1, P2 ;  /* 0x0000000049777211 */ /* 0x080fe400010f0eff */
[-C--:B------:R-:W-:Y:S01]  /*2620*/  LEA.HI.X.SX32 R117, R71, R0.reuse, 0x1, P3 ;  /* 0x0000000047757211 */ /* 0x080fe200018f0eff */
[----:B------:R-:W4:Y:S01]  /*2630*/  LDC R70, c[0x0][0x268] ;  /* 0x00009a00ff467b82 */ /* 0x000f220000000800 */
[----:B------:R-:W-:Y:S01]  /*2640*/  LEA R73, R82, R23, 0x1 ;  /* 0x0000001752497211 */ /* 0x000fe200078e08ff */
[----:B------:R5:W-:Y:S01]  /*2650*/  STL.64 [R1+0x288], R118 ;  /* 0x0002887601007387 */ /* 0x000be20000100a00 */
[----:B------:R-:W-:Y:S02]  /*2660*/  LEA.HI.X.SX32 R109, R105, R0, 0x1, P6 ;  /* 0x00000000696d7211 */ /* 0x000fe400030f0eff */
[C---:B------:R-:W-:Y:S01]  /*2670*/  LEA R106, P6, R103.reuse, R206, 0x1 ;  /* 0x000000ce676a7211 */ /* 0x040fe200078c08ff */
[----:B------:R3:W-:Y:S01]  /*2680*/  STL.64 [R1+0x280], R116 ;  /* 0x0002807401007387 */ /* 0x0007e20000100a00 */
[----:B--2---:R-:W-:Y:S01]  /*2690*/  IMAD R71, R80, 0x2, R73 ;  /* 0x0000000250477824 */ /* 0x004fe200078e0249 */
[----:B------:R-:W2:Y:S01]  /*26a0*/  LDC R68, c[0x0][0x268] ;  /* 0x00009a00ff447b82 */ /* 0x000ea20000000800 */
[----:B------:R-:W-:Y:S01]  /*26b0*/  LEA.HI.X.SX32 R107, R103, R0, 0x1, P6 ;  /* 0x00000000676b7211 */ /* 0x000fe200030f0eff */
[----:B------:R3:W-:Y:S01]  /*26c0*/  STL.64 [R1+0x278], R114 ;  /* 0x0002787201007387 */ /* 0x0007e20000100a00 */
[----:B------:R-:W-:Y:S01]  /*26d0*/  LEA R104, P6, R101, R206, 0x1 ;  /* 0x000000ce65687211 */ /* 0x000fe200078c08ff */
[----:B-----5:R-:W-:-:S03]  /*26e0*/  IMAD R118, R3, 0xce, RZ ;  /* 0x000000ce03767824 */ /* 0x020fc600078e02ff */
[----:B------:R-:W-:Y:S01]  /*26f0*/  LEA.HI.X.SX32 R105, R101, R0, 0x1, P6 ;  /* 0x0000000065697211 */ /* 0x000fe200030f0eff */
[----:B------:R-:W5:Y:S01]  /*2700*/  LDC R66, c[0x0][0x268] ;  /* 0x00009a00ff427b82 */ /* 0x000f620000000800 */
[-C--:B------:R-:W-:Y:S01]  /*2710*/  LEA R102, P6, R97, R206.reuse, 0x1 ;  /* 0x000000ce61667211 */ /* 0x080fe200078c08ff */
[----:B------:R-:W-:Y:S01]  /*2720*/  IMAD R119, R3, 0xd0, RZ ;  /* 0x000000d003777824 */ /* 0x000fe200078e02ff */
[----:B---3--:R-:W-:Y:S02]  /*2730*/  LEA R116, P2, R67, R206, 0x1 ;  /* 0x000000ce43747211 */ /* 0x008fe400078408ff */
[----:B------:R-:W-:Y:S02]  /*2740*/  LEA.HI.X.SX32 R103, R97, R0, 0x1, P6 ;  /* 0x0000000061677211 */ /* 0x000fe400030f0eff */
[----:B------:R-:W-:Y:S01]  /*2750*/  LEA R114, P3, R69, R206, 0x1 ;  /* 0x000000ce45727211 */ /* 0x000fe200078608ff */
[----:B------:R-:W3:Y:S01]  /*2760*/  LDC R64, c[0x0][0x268] ;  /* 0x00009a00ff407b82 */ /* 0x000ee20000000800 */
[-C--:B------:R-:W-:Y:S01]  /*2770*/  LEA.HI.X.SX32 R117, R67, R0.reuse, 0x1, P2 ;  /* 0x0000000043757211 */ /* 0x080fe200010f0eff */
[----:B------:R-:W-:Y:S01]  /*2780*/  IMAD R67, R78, 0x2, R71 ;  /* 0x000000024e437824 */ /* 0x000fe200078e0247 */
[----:B------:R-:W-:-:S02]  /*2790*/  LEA.HI.X.SX32 R115, R69, R0, 0x1, P3 ;  /* 0x0000000045737211 */ /* 0x000fc400018f0eff */
[----:B------:R-:W-:Y:S01]  /*27a0*/  LEA R94, P6, R93, R206, 0x1 ;  /* 0x000000ce5d5e7211 */ /* 0x000fe200078c08ff */
[----:B------:R0:W-:Y:S01]  /*27b0*/  STL.64 [R1+0x270], R116 ;  /* 0x0002707401007387 */ /* 0x0001e20000100a00 */
[----:B-1----:R-:W-:Y:S01]  /*27c0*/  LEA R69, R76, R67, 0x1 ;  /* 0x000000434c457211 */ /* 0x002fe200078e08ff */
[----:B------:R-:W1:Y:S02]  /*27d0*/  LDC R62, c[0x0][0x268] ;  /* 0x00009a00ff3e7b82 */ /* 0x000e640000000800 */
[----:B------:R4:W-:Y:S04]  /*27e0*/  STL.64 [R1+0x268], R114 ;  /* 0x0002687201007387 */ /* 0x0009e80000100a00 */
[----:B------:R4:W-:Y:S02]  /*27f0*/  STL.64 [R1+0x260], R112 ;  /* 0x0002607001007387 */ /* 0x0009e40000100a00 */
[----:B------:R-:W1:Y:S01]  /*2800*/  LDC R60, c[0x0][0x268] ;  /* 0x00009a00ff3c7b82 */ /* 0x000e620000000800 */
[----:B0-----:R-:W-:-:S02]  /*2810*/  IMAD R117, R3, 0x19, RZ ;  /* 0x0000001903757824 */ /* 0x001fc400078e02ff */
[----:B------:R-:W-:Y:S01]  /*2820*/  IMAD R116, R3, 0xcc, RZ ;  /* 0x000000cc03747824 */ /* 0x000fe200078e02ff */
[----:B----4-:R-:W-:-:S04]  /*2830*/  LEA R114, P2, R63, R206, 0x1 ;  /* 0x000000ce3f727211 */ /* 0x010fc800078408ff */
[----:B------:R-:W0:Y:S01]  /*2840*/  LDC R48, c[0x0][0x268] ;  /* 0x00009a00ff307b82 */ /* 0x000e220000000800 */
[----:B------:R-:W-:Y:S02]  /*2850*/  LEA R112, P3, R19, R206, 0x1 ;  /* 0x000000ce13707211 */ /* 0x000fe400078608ff */
[-C--:B------:R-:W-:Y:S01]  /*2860*/  LEA.HI.X.SX32 R115, R63, R0.reuse, 0x1, P2 ;  /* 0x000000003f737211 */ /* 0x080fe200010f0eff */
[----:B------:R-:W-:Y:S01]  /*2870*/  IMAD R63, R74, 0x2, R69 ;  /* 0x000000024a3f7824 */ /* 0x000fe200078e0245 */
[----:B------:R-:W-:-:S03]  /*2880*/  LEA.HI.X.SX32 R113, R19, R0, 0x1, P3 ;  /* 0x0000000013717211 */ /* 0x000fc600018f0eff */
[----:B------:R-:W4:Y:S01]  /*2890*/  LDC R43, c[0x0][0x268] ;  /* 0x00009a00ff2b7b82 */ /* 0x000f220000000800 */
[----:B------:R2:W-:Y:S01]  /*28a0*/  STL.64 [R1+0x258], R114 ;  /* 0x0002587201007387 */ /* 0x0005e20000100a00 */
[----:B------:R-:W-:-:S03]  /*28b0*/  IMAD R19, R72, 0x2, R63 ;  /* 0x0000000248137824 */ /* 0x000fc600078e023f */
[----:B------:R5:W-:Y:S03]  /*28c0*/  STL.64 [R1+0x250], R112 ;  /* 0x0002507001007387 */ /* 0x000be60000100a00 */
[----:B------:R-:W4:Y:S01]  /*28d0*/  LDC R58, c[0x0][0x268] ;  /* 0x00009a00ff3a7b82 */ /* 0x000f220000000800 */
[----:B------:R3:W-:Y:S01]  /*28e0*/  STL.64 [R1+0x248], R110 ;  /* 0x0002486e01007387 */ /* 0x0007e20000100a00 */
[C---:B--2---:R-:W-:Y:S02]  /*28f0*/  IMAD R115, R3.reuse, 0x63, RZ ;  /* 0x0000006303737824 */ /* 0x044fe400078e02ff */
[----:B------:R-:W-:-:S04]  /*2900*/  IMAD R114, R3, 0xca, RZ ;  /* 0x000000ca03727824 */ /* 0x000fc800078e02ff */
[----:B------:R-:W2:Y:S01]  /*2910*/  LDC R42, c[0x0][0x268] ;  /* 0x00009a00ff2a7b82 */ /* 0x000ea20000000800 */
[-C--:B-----5:R-:W-:Y:S02]  /*2920*/  LEA R112, P2, R61, R206.reuse, 0x1 ;  /* 0x000000ce3d707211 */ /* 0x0a0fe400078408ff */
[----:B---3--:R-:W-:Y:S02]  /*2930*/  LEA R110, P3, R59, R206, 0x1 ;  /* 0x000000ce3b6e7211 */ /* 0x008fe400078608ff */
[----:B------:R-:W-:-:S03]  /*2940*/  LEA.HI.X.SX32 R113, R61, R0, 0x1, P2 ;  /* 0x000000003d717211 */ /* 0x000fc600010f0eff */
[----:B------:R-:W3:Y:S01]  /*2950*/  LDC R37, c[0x0][0x268] ;  /* 0x00009a00ff257b82 */ /* 0x000ee20000000800 */
[----:B------:R-:W-:Y:S02]  /*2960*/  LEA.HI.X.SX32 R111, R59, R0, 0x1, P3 ;  /* 0x000000003b6f7211 */ /* 0x000fe400018f0eff */
[----:B------:R-:W-:Y:S01]  /*2970*/  LEA R61, R70, R19, 0x1 ;  /* 0x00000013463d7211 */ /* 0x000fe200078e08ff */
[----:B------:R5:W-:Y:S04]  /*2980*/  STL.64 [R1+0x240], R112 ;  /* 0x0002407001007387 */ /* 0x000be80000100a00 */
[----:B------:R1:W-:Y:S01]  /*2990*/  STL.64 [R1+0x238], R110 ;  /* 0x0002386e01007387 */ /* 0x0003e20000100a00 */
[----:B------:R-:W-:Y:S01]  /*29a0*/  IMAD R59, R68, 0x2, R61 ;  /* 0x00000002443b7824 */ /* 0x000fe200078e023d */
[----:B------:R-:W3:Y:S01]  /*29b0*/  LDC R56, c[0x0][0x268] ;  /* 0x00009a00ff387b82 */ /* 0x000ee20000000800 */
[C---:B------:R-:W-:Y:S01]  /*29c0*/  IMAD R68, R3.reuse, 0x9c, RZ ;  /* 0x0000009c03447824 */ /* 0x040fe200078e02ff */
[----:B------:R0:W-:Y:S01]  /*29d0*/  STL.64 [R1+0x230], R108 ;  /* 0x0002306c01007387 */ /* 0x0001e20000100a00 */
[----:B-----5:R-:W-:-:S05]  /*29e0*/  IMAD R112, R3, 0x61, RZ ;  /* 0x0000006103707824 */ /* 0x020fca00078e02ff */
[----:B------:R-:W5:Y:S01]  /*29f0*/  LDC R36, c[0x0][0x268] ;  /* 0x00009a00ff247b82 */ /* 0x000f620000000800 */
[----:B------:R-:W-:Y:S01]  /*2a00*/  IMAD R113, R3, 0x31, RZ ;  /* 0x0000003103717824 */ /* 0x000fe200078e02ff */
[-C--:B-1----:R-:W-:Y:S02]  /*2a10*/  LEA R110, P2, R55, R206.reuse, 0x1 ;  /* 0x000000ce376e7211 */ /* 0x082fe400078408ff */
[----:B0-----:R-:W-:Y:S02]  /*2a20*/  LEA R108, P3, R57, R206, 0x1 ;  /* 0x000000ce396c7211 */ /* 0x001fe400078608ff */
[-C--:B------:R-:W-:Y:S01]  /*2a30*/  LEA.HI.X.SX32 R111, R55, R0.reuse, 0x1, P2 ;  /* 0x00000000376f7211 */ /* 0x080fe200010f0eff */
[----:B------:R-:W-:Y:S01]  /*2a40*/  IMAD R55, R66, 0x2, R59 ;  /* 0x0000000242377824 */ /* 0x000fe200078e023b */
[----:B------:R-:W-:Y:S01]  /*2a50*/  LEA.HI.X.SX32 R109, R57, R0, 0x1, P3 ;  /* 0x00000000396d7211 */ /* 0x000fe200018f0eff */
[----:B------:R-:W0:Y:S02]  /*2a60*/  LDC R31, c[0x0][0x268] ;  /* 0x00009a00ff1f7b82 */ /* 0x000e240000000800 */
[----:B------:R1:W-:Y:S01]  /*2a70*/  STL.64 [R1+0x228], R110 ;  /* 0x0002286e01007387 */ /* 0x0003e20000100a00 */
[----:B------:R-:W-:-:S03]  /*2a80*/  LEA R57, R64, R55, 0x1 ;  /* 0x0000003740397211 */ /* 0x000fc600078e08ff */
[----:B------:R4:W-:Y:S02]  /*2a90*/  STL.64 [R1+0x220], R108 ;  /* 0x0002206c01007387 */ /* 0x0009e40000100a00 */
[----:B------:R-:W0:Y:S02]  /*2aa0*/  LDC R54, c[0x0][0x268] ;  /* 0x00009a00ff367b82 */ /* 0x000e240000000800 */
[----:B------:R2:W-:Y:S01]  /*2ab0*/  STL.64 [R1+0x218], R106 ;  /* 0x0002186a01007387 */ /* 0x0005e20000100a00 */
[----:B-1----:R-:W-:-:S05]  /*2ac0*/  IMAD R110, R3, 0xc6, RZ ;  /* 0x000000c6036e7824 */ /* 0x002fca00078e02ff */
[----:B------:R-:W1:Y:S01]  /*2ad0*/  LDC R30, c[0x0][0x268] ;  /* 0x00009a00ff1e7b82 */ /* 0x000e620000000800 */
[----:B------:R-:W-:Y:S01]  /*2ae0*/  IMAD R111, R3, 0xc8, RZ ;  /* 0x000000c8036f7824 */ /* 0x000fe200078e02ff */
[-C--:B----4-:R-:W-:Y:S02]  /*2af0*/  LEA R108, P2, R49, R206.reuse, 0x1 ;  /* 0x000000ce316c7211 */ /* 0x090fe400078408ff */
[----:B--2---:R-:W-:Y:S02]  /*2b00*/  LEA R106, P3, R47, R206, 0x1 ;  /* 0x000000ce2f6a7211 */ /* 0x004fe400078608ff */
[-C--:B------:R-:W-:Y:S01]  /*2b10*/  LEA.HI.X.SX32 R109, R49, R0.reuse, 0x1, P2 ;  /* 0x00000000316d7211 */ /* 0x080fe200010f0eff */
[----:B------:R-:W-:Y:S01]  /*2b20*/  IMAD R49, R62, 0x2, R57 ;  /* 0x000000023e317824 */ /* 0x000fe200078e0239 */
[----:B------:R-:W-:Y:S01]  /*2b30*/  LEA.HI.X.SX32 R107, R47, R0, 0x1, P3 ;  /* 0x000000002f6b7211 */ /* 0x000fe200018f0eff */
[----:B------:R-:W2:Y:S02]  /*2b40*/  LDC R25, c[0x0][0x268] ;  /* 0x00009a00ff197b82 */ /* 0x000ea40000000800 */
[----:B------:R4:W-:Y:S01]  /*2b50*/  STL.64 [R1+0x210], R108 ;  /* 0x0002106c01007387 */ /* 0x0009e20000100a00 */
[----:B------:R-:W-:-:S03]  /*2b60*/  IMAD R47, R60, 0x2, R49 ;  /* 0x000000023c2f7824 */ /* 0x000fc600078e0231 */
[----:B------:R3:W-:Y:S02]  /*2b70*/  STL.64 [R1+0x208], R106 ;  /* 0x0002086a01007387 */ /* 0x0007e40000100a00 */
[----:B------:R-:W-:Y:S01]  /*2b80*/  LEA R48, R48, R47, 0x1 ;  /* 0x0000002f30307211 */ /* 0x000fe200078e08ff */
[----:B------:R-:W2:Y:S01]  /*2b90*/  LDC R8, c[0x0][0x268] ;  /* 0x00009a00ff087b82 */ /* 0x000ea20000000800 */
[----:B------:R5:W-:Y:S03]  /*2ba0*/  STL.64 [R1+0x200], R104 ;  /* 0x0002006801007387 */ /* 0x000be60000100a00 */
[----:B------:R-:W-:Y:S02]  /*2bb0*/  IMAD R43, R43, 0x2, R48 ;  /* 0x000000022b2b7824 */ /* 0x000fe400078e0230 */
[----:B----4-:R-:W-:Y:S02]  /*2bc0*/  IMAD R108, R3, 0xc2, RZ ;  /* 0x000000c2036c7824 */ /* 0x010fe400078e02ff */
[----:B------:R-:W4:Y:S01]  /*2bd0*/  LDC R24, c[0x0][0x268] ;  /* 0x00009a00ff187b82 */ /* 0x000f220000000800 */
[-C--:B---3--:R-:W-:Y:S01]  /*2be0*/  LEA R106, P2, R99, R206.reuse, 0x1 ;  /* 0x000000ce636a7211 */ /* 0x088fe200078408ff */
[----:B------:R-:W-:Y:S01]  /*2bf0*/  IMAD R109, R3, 0xc4, RZ ;  /* 0x000000c4036d7824 */ /* 0x000fe200078e02ff */
[----:B-----5:R-:W-:-:S02]  /*2c00*/  LEA R104, P3, R95, R206, 0x1 ;  /* 0x000000ce5f687211 */ /* 0x020fc400078608ff */
[----:B------:R-:W-:-:S03]  /*2c10*/  LEA.HI.X.SX32 R107, R99, R0, 0x1, P2 ;  /* 0x00000000636b7211 */ /* 0x000fc600010f0eff */
[----:B------:R-:W3:Y:S01]  /*2c20*/  LDC R65, c[0x0][0x268] ;  /* 0x00009a00ff417b82 */ /* 0x000ee20000000800 */
[----:B------:R-:W-:Y:S02]  /*2c30*/  LEA.HI.X.SX32 R105, R95, R0, 0x1, P3 ;  /* 0x000000005f697211 */ /* 0x000fe400018f0eff */
[-C--:B------:R-:W-:Y:S01]  /*2c40*/  LEA R100, P2, R41, R206.reuse, 0x1 ;  /* 0x000000ce29647211 */ /* 0x080fe200078408ff */
[----:B------:R5:W-:Y:S01]  /*2c50*/  STL.64 [R1+0x1f8], R106 ;  /* 0x0001f86a01007387 */ /* 0x000be20000100a00 */
[----:B------:R-:W-:Y:S02]  /*2c60*/  LEA R98, P3, R91, R206, 0x1 ;  /* 0x000000ce5b627211 */ /* 0x000fe400078608ff */
[-C--:B------:R-:W-:Y:S01]  /*2c70*/  LEA.HI.X.SX32 R101, R41, R0.reuse, 0x1, P2 ;  /* 0x0000000029657211 */ /* 0x080fe200010f0eff */
[----:B------:R-:W-:Y:S01]  /*2c80*/  STL.64 [R1+0x1f0], R104 ;  /* 0x0001f06801007387 */ /* 0x000fe20000100a00 */
[-C--:B------:R-:W-:Y:S01]  /*2c90*/  LEA.HI.X.SX32 R99, R91, R0.reuse, 0x1, P3 ;  /* 0x000000005b637211 */ /* 0x080fe200018f0eff */
[----:B------:R-:W-:Y:S01]  /*2ca0*/  IMAD R41, R58, 0x2, R43 ;  /* 0x000000023a297824 */ /* 0x000fe200078e022b */
[----:B------:R-:W-:Y:S01]  /*2cb0*/  LEA.HI.X.SX32 R95, R93, R0, 0x1, P6 ;  /* 0x000000005d5f7211 */ /* 0x000fe200030f0eff */
[----:B------:R-:W-:Y:S01]  /*2cc0*/  STL.64 [R1+0x1e8], R102 ;  /* 0x0001e86601007387 */ /* 0x000fe20000100a00 */
[-C--:B------:R-:W-:Y:S01]  /*2cd0*/  LEA R96, P2, R89, R206.reuse, 0x1 ;  /* 0x000000ce59607211 */ /* 0x080fe200078408ff */
[----:B------:R-:W3:Y:S01]  /*2ce0*/  LDC R9, c[0x0][0x268] ;  /* 0x00009a00ff097b82 */ /* 0x000ee20000000800 */
[----:B------:R-:W-:Y:S01]  /*2cf0*/  LEA R90, P6, R87, R206, 0x1 ;  /* 0x000000ce575a7211 */ /* 0x000fe200078c08ff */
[----:B------:R-:W-:Y:S01]  /*2d00*/  STL.64 [R1+0x1e0], R100 ;  /* 0x0001e06401007387 */ /* 0x000fe20000100a00 */
[-C--:B------:R-:W-:Y:S01]  /*2d10*/  LEA.HI.X.SX32 R97, R89, R0.reuse, 0x1, P2 ;  /* 0x0000000059617211 */ /* 0x080fe200010f0eff */
[----:B-----5:R-:W-:Y:S01]  /*2d20*/  IMAD R106, R3, 0x5f, RZ ;  /* 0x0000005f036a7824 */ /* 0x020fe200078e02ff */
[----:B------:R-:W-:Y:S01]  /*2d30*/  LEA.HI.X.SX32 R91, R87, R0, 0x1, P6 ;  /* 0x00000000575b7211 */ /* 0x000fe200030f0eff */
[----:B------:R5:W-:Y:S01]  /*2d40*/  STL.64 [R1+0x1d8], R98 ;  /* 0x0001d86201007387 */ /* 0x000be20000100a00 */
[----:B------:R-:W-:Y:S01]  /*2d50*/  LEA R42, R42, R41, 0x1 ;  /* 0x000000292a2a7211 */ /* 0x000fe200078e08ff */
[----:B------:R-:W3:Y:S01]  /*2d60*/  LDC R52, c[0x0][0x268] ;  /* 0x00009a00ff347b82 */ /* 0x000ee20000000800 */
[-C--:B------:R-:W-:Y:S01]  /*2d70*/  LEA R92, P2, R85, R206.reuse, 0x1 ;  /* 0x000000ce555c7211 */ /* 0x080fe200078408ff */
[----:B------:R0:W-:Y:S01]  /*2d80*/  STL.64 [R1+0x1d0], R94 ;  /* 0x0001d05e01007387 */ /* 0x0001e20000100a00 */
[----:B------:R-:W-:Y:S01]  /*2d90*/  LEA R88, P6, R83, R206, 0x1 ;  /* 0x000000ce53587211 */ /* 0x000fe200078c08ff */
[----:B------:R-:W-:Y:S01]  /*2da0*/  IMAD R37, R37, 0x2, R42 ;  /* 0x0000000225257824 */ /* 0x000fe200078e022a */
[----:B------:R-:W-:Y:S01]  /*2db0*/  LEA.HI.X.SX32 R93, R85, R0, 0x1, P2 ;  /* 0x00000000555d7211 */ /* 0x000fe200010f0eff */
[----:B------:R1:W-:Y:S01]  /*2dc0*/  STL.64 [R1+0x1c8], R96 ;  /* 0x0001c86001007387 */ /* 0x0003e20000100a00 */
[----:B------:R-:W-:Y:S01]  /*2dd0*/  LEA R86, P2, R29, R206, 0x1 ;  /* 0x000000ce1d567211 */ /* 0x000fe200078408ff */
[----:B------:R-:W3:Y:S01]  /*2de0*/  LDC R12, c[0x0][0x268] ;  /* 0x00009a00ff0c7b82 */ /* 0x000ee20000000800 */
[----:B------:R-:W-:Y:S01]  /*2df0*/  LEA.HI.X.SX32 R89, R83, R0, 0x1, P6 ;  /* 0x0000000053597211 */ /* 0x000fe200030f0eff */
[----:B-----5:R-:W-:Y:S01]  /*2e00*/  IMAD R99, R3, 0x5b, RZ ;  /* 0x0000005b03637824 */ /* 0x020fe200078e02ff */
[----:B------:R-:W-:Y:S01]  /*2e10*/  LEA R80, P6, R79, R206, 0x1 ;  /* 0x000000ce4f507211 */ /* 0x000fe200078c08ff */
[----:B------:R-:W-:Y:S01]  /*2e20*/  IMAD R101, R3, 0x17, RZ ;  /* 0x0000001703657824 */ /* 0x000fe200078e02ff */
[----:B------:R-:W-:Y:S01]  /*2e30*/  LEA.HI.X.SX32 R87, R29, R0, 0x1, P2 ;  /* 0x000000001d577211 */ /* 0x000fe200010f0eff */
[----:B------:R-:W-:Y:S01]  /*2e40*/  IMAD R98, R3, 0xba, RZ ;  /* 0x000000ba03627824 */ /* 0x000fe200078e02ff */
[-C--:B0-----:R-:W-:Y:S01]  /*2e50*/  LEA R94, P3, R35, R206.reuse, 0x1 ;  /* 0x000000ce235e7211 */ /* 0x081fe200078608ff */
[----:B------:R-:W0:Y:S01]  /*2e60*/  LDC R7, c[0x0][0x268] ;  /* 0x00009a00ff077b82 */ /* 0x000e220000000800 */
[----:B------:R-:W-:Y:S01]  /*2e70*/  LEA R82, P2, R75, R206, 0x1 ;  /* 0x000000ce4b527211 */ /* 0x000fe200078408ff */
[----:B-1----:R-:W-:Y:S01]  /*2e80*/  IMAD R96, R3, 0x59, RZ ;  /* 0x0000005903607824 */ /* 0x002fe200078e02ff */
[-C--:B------:R-:W-:Y:S01]  /*2e90*/  LEA.HI.X.SX32 R95, R35, R0.reuse, 0x1, P3 ;  /* 0x00000000235f7211 */ /* 0x080fe200018f0eff */
[----:B------:R-:W-:Y:S01]  /*2ea0*/  IMAD R35, R56, 0x2, R37 ;  /* 0x0000000238237824 */ /* 0x000fe200078e0225 */
[----:B------:R-:W-:Y:S01]  /*2eb0*/  LEA.HI.X.SX32 R83, R75, R0, 0x1, P2 ;  /* 0x000000004b537211 */ /* 0x000fe200010f0eff */
[----:B------:R-:W-:Y:S01]  /*2ec0*/  IMAD R97, R3, 0x2d, RZ ;  /* 0x0000002d03617824 */ /* 0x000fe200078e02ff */
[----:B------:R-:W-:Y:S01]  /*2ed0*/  LEA R78, P2, R71, R206, 0x1 ;  /* 0x000000ce474e7211 */ /* 0x000fe200078408ff */
[----:B------:R1:W-:Y:S01]  /*2ee0*/  STL.64 [R1+0x1c0], R94 ;  /* 0x0001c05e01007387 */ /* 0x0003e20000100a00 */
[----:B------:R-:W-:Y:S01]  /*2ef0*/  LEA R36, R36, R35, 0x1 ;  /* 0x0000002324247211 */ /* 0x000fe200078e08ff */
[----:B------:R-:W5:Y:S01]  /*2f00*/  LDC R16, c[0x0][0x268] ;  /* 0x00009a00ff107b82 */ /* 0x000f620000000800 */
[C---:B------:R-:W-:Y:S01]  /*2f10*/  IMAD R100, R3.reuse, 0xbc, RZ ;  /* 0x000000bc03647824 */ /* 0x040fe200078e02ff */
[----:B------:R2:W-:Y:S01]  /*2f20*/  STL.64 [R1+0x1b8], R90 ;  /* 0x0001b85a01007387 */ /* 0x0005e20000100a00 */
[----:B------:R-:W-:-:S02]  /*2f30*/  IMAD R104, R3, 0x5d, RZ ;  /* 0x0000005d03687824 */ /* 0x000fc400078e02ff */
[----:B------:R-:W-:Y:S01]  /*2f40*/  IMAD R31, R31, 0x2, R36 ;  /* 0x000000021f1f7824 */ /* 0x000fe200078e0224 */
[----:B------:R4:W-:Y:S01]  /*2f50*/  STL.64 [R1+0x1b0], R92 ;  /* 0x0001b05c01007387 */ /* 0x0009e20000100a00 */
[C---:B------:R-:W-:Y:S01]  /*2f60*/  IMAD R105, R3.reuse, 0x2f, RZ ;  /* 0x0000002f03697824 */ /* 0x040fe200078e02ff */
[----:B------:R-:W5:Y:S01]  /*2f70*/  LDC R5, c[0x0][0x268] ;  /* 0x00009a00ff057b82 */ /* 0x000f620000000800 */
[----:B------:R-:W-:Y:S02]  /*2f80*/  IMAD R29, R54, 0x2, R31 ;  /* 0x00000002361d7824 */ /* 0x000fe400078e021f */
[C---:B-1----:R-:W-:Y:S02]  /*2f90*/  IMAD R94, R3.reuse, 0xb6, RZ ;  /* 0x000000b6035e7824 */ /* 0x042fe400078e02ff */
[----:B------:R-:W-:Y:S01]  /*2fa0*/  IMAD R95, R3, 0xb8, RZ ;  /* 0x000000b8035f7824 */ /* 0x000fe200078e02ff */
[----:B--2---:R-:W-:Y:S01]  /*2fb0*/  LEA R90, P3, R81, R206, 0x1 ;  /* 0x000000ce515a7211 */ /* 0x004fe200078608ff */
[----:B------:R-:W-:Y:S01]  /*2fc0*/  IMAD R102, R3, 0xbe, RZ ;  /* 0x000000be03667824 */ /* 0x000fe200078e02ff */
[----:B------:R-:W-:Y:S01]  /*2fd0*/  LEA R30, R30, R29, 0x1 ;  /* 0x0000001d1e1e7211 */ /* 0x000fe200078e08ff */
[----:B------:R-:W1:Y:S01]  /*2fe0*/  LDC R11, c[0x0][0x268] ;  /* 0x00009a00ff0b7b82 */ /* 0x000e620000000800 */
[----:B------:R-:W-:Y:S01]  /*2ff0*/  LEA.HI.X.SX32 R91, R81, R0, 0x1, P3 ;  /* 0x00000000515b7211 */ /* 0x000fe200018f0eff */
[----:B----4-:R-:W-:Y:S01]  /*3000*/  IMAD R92, R3, 0xb, RZ ;  /* 0x0000000b035c7824 */ /* 0x010fe200078e02ff */
[----:B------:R-:W-:Y:S01]  /*3010*/  LEA R84, P3, R77, R206, 0x1 ;  /* 0x000000ce4d547211 */ /* 0x000fe200078608ff */
[----:B------:R-:W-:Y:S01]  /*3020*/  IMAD R25, R25, 0x2, R30 ;  /* 0x0000000219197824 */ /* 0x000fe200078e021e */
[-C--:B------:R-:W-:Y:S01]  /*3030*/  LEA.HI.X.SX32 R81, R79, R0.reuse, 0x1, P6 ;  /* 0x000000004f517211 */ /* 0x080fe200030f0eff */
[----:B------:R-:W-:Y:S01]  /*3040*/  STL.64 [R1+0x1a8], R90 ;  /* 0x0001a85a01007387 */ /* 0x000fe20000100a00 */
[----:B------:R-:W-:Y:S01]  /*3050*/  LEA.HI.X.SX32 R85, R77, R0, 0x1, P3 ;  /* 0x000000004d557211 */ /* 0x000fe200018f0eff */
[----:B------:R-:W2:Y:S01]  /*3060*/  LDC R15, c[0x0][0x268] ;  /* 0x00009a00ff0f7b82 */ /* 0x000ea20000000800 */
[----:B------:R-:W-:Y:S01]  /*3070*/  LEA R76, P6, R73, R206, 0x1 ;  /* 0x000000ce494c7211 */ /* 0x000fe200078c08ff */
[----:B------:R4:W-:Y:S01]  /*3080*/  STL.64 [R1+0x1a0], R88 ;  /* 0x0001a05801007387 */ /* 0x0009e20000100a00 */
[-C--:B------:R-:W-:Y:S01]  /*3090*/  LEA.HI.X.SX32 R79, R71, R0.reuse, 0x1, P2 ;  /* 0x00000000474f7211 */ /* 0x080fe200010f0eff */
[----:B------:R-:W-:Y:S01]  /*30a0*/  IMAD R93, R3, 0xb4, RZ ;  /* 0x000000b4035d7824 */ /* 0x000fe200078e02ff */
[----:B------:R-:W-:Y:S01]  /*30b0*/  LEA.HI.X.SX32 R77, R73, R0, 0x1, P6 ;  /* 0x00000000494d7211 */ /* 0x000fe200030f0eff */
[----:B------:R3:W-:Y:S01]  /*30c0*/  STL.64 [R1+0x198], R86 ;  /* 0x0001985601007387 */ /* 0x0007e20000100a00 */
[-C--:B------:R-:W-:Y:S01]  /*30d0*/  LEA R74, P6, R69, R206.reuse, 0x1 ;  /* 0x000000ce454a7211 */ /* 0x080fe200078c08ff */
[----:B------:R-:W2:Y:S01]  /*30e0*/  LDC R6, c[0x0][0x268] ;  /* 0x00009a00ff067b82 */ /* 0x000ea20000000800 */
[----:B------:R-:W-:Y:S01]  /*30f0*/  LEA R72, P2, R63, R206, 0x1 ;  /* 0x000000ce3f487211 */ /* 0x000fe200078408ff */
[----:B------:R0:W-:Y:S01]  /*3100*/  STL.64 [R1+0x190], R84 ;  /* 0x0001905401007387 */ /* 0x0001e20000100a00 */
[----:B------:R-:W-:Y:S01]  /*3110*/  LEA.HI.X.SX32 R75, R69, R0, 0x1, P6 ;  /* 0x00000000454b7211 */ /* 0x000fe200030f0eff */
[----:B------:R-:W-:Y:S01]  /*3120*/  IMAD R69, R3, 0x13, RZ ;  /* 0x0000001303457824 */ /* 0x000fe200078e02ff */
[----:B------:R-:W-:Y:S01]  /*3130*/  LEA R66, P6, R61, R206, 0x1 ;  /* 0x000000ce3d427211 */ /* 0x000fe200078c08ff */
[----:B------:R0:W-:Y:S01]  /*3140*/  STL.64 [R1+0x188], R80 ;  /* 0x0001885001007387 */ /* 0x0001e20000100a00 */
[----:B------:R-:W-:Y:S01]  /*3150*/  LEA.HI.X.SX32 R73, R63, R0, 0x1, P2 ;  /* 0x000000003f497211 */ /* 0x000fe200010f0eff */
[----:B------:R-:W2:Y:S01]  /*3160*/  LDC R2, c[0x0][0x268] ;  /* 0x00009a00ff027b82 */ /* 0x000ea20000000800 */
[C---:B----4-:R-:W-:Y:S01]  /*3170*/  IMAD R88, R3.reuse, 0x55, RZ ;  /* 0x0000005503587824 */ /* 0x050fe200078e02ff */
[----:B------:R4:W-:Y:S01]  /*3180*/  STL.64 [R1+0x180], R82 ;  /* 0x0001805201007387 */ /* 0x0009e20000100a00 */
[----:B---3--:R-:W-:-:S02]  /*3190*/  IMAD R86, R3, 0xae, RZ ;  /* 0x000000ae03567824 */ /* 0x008fc400078e02ff */
[C---:B------:R-:W-:Y:S02]  /*31a0*/  IMAD R89, R3.reuse, 0x2b, RZ ;  /* 0x0000002b03597824 */ /* 0x040fe400078e02ff */
[C---:B0-----:R-:W-:Y:S01]  /*31b0*/  IMAD R85, R3.reuse, 0x15, RZ ;  /* 0x0000001503557824 */ /* 0x041fe200078e02ff */
[----:B------:R-:W0:Y:S01]  /*31c0*/  LDC R14, c[0x0][0x268] ;  /* 0x00009a00ff0e7b82 */ /* 0x000e220000000800 */
[----:B------:R-:W-:Y:S01]  /*31d0*/  IMAD R84, R3, 0xac, RZ ;  /* 0x000000ac03547824 */ /* 0x000fe200078e02ff */
[----:B------:R-:W-:Y:S01]  /*31e0*/  LEA R80, P3, R23, R206, 0x1 ;  /* 0x000000ce17507211 */ /* 0x000fe200078608ff */
[C---:B------:R-:W-:Y:S02]  /*31f0*/  IMAD R90, R3.reuse, 0x57, RZ ;  /* 0x00000057035a7824 */ /* 0x040fe400078e02ff */
[----:B------:R-:W-:Y:S01]  /*3200*/  IMAD R87, R3, 0xb0, RZ ;  /* 0x000000b003577824 */ /* 0x000fe200078e02ff */
[----:B------:R-:W-:Y:S01]  /*3210*/  LEA.HI.X.SX32 R81, R23, R0, 0x1, P3 ;  /* 0x0000000017517211 */ /* 0x000fe200018f0eff */
[----:B------:R-:W-:Y:S01]  /*3220*/  IMAD R23, R8, 0x2, R25 ;  /* 0x0000000208177824 */ /* 0x000fe200078e0219 */
[----:B------:R-:W3:Y:S01]  /*3230*/  LDC R10, c[0x0][0x268] ;  /* 0x00009a00ff0a7b82 */ /* 0x000ee20000000800 */
[----:B----4-:R-:W-:-:S02]  /*3240*/  IMAD R83, R3, 0x53, RZ ;  /* 0x0000005303537824 */ /* 0x010fc400078e02ff */
[----:B------:R4:W-:Y:S01]  /*3250*/  STL.64 [R1+0x178], R80 ;  /* 0x0001785001007387 */ /* 0x0009e20000100a00 */
[----:B------:R-:W-:Y:S01]  /*3260*/  LEA R24, R24, R23, 0x1 ;  /* 0x0000001718187211 */ /* 0x000fe200078e08ff */
[----:B------:R-:W-:Y:S02]  /*3270*/  IMAD R82, R3, 0xaa, RZ ;  /* 0x000000aa03527824 */ /* 0x000fe400078e02ff */
[----:B------:R5:W-:Y:S01]  /*3280*/  STL.64 [R1+0x170], R76 ;  /* 0x0001704c01007387 */ /* 0x000be20000100a00 */
[----:B------:R-:W3:Y:S01]  /*3290*/  LDC R4, c[0x0][0x268] ;  /* 0x00009a00ff047b82 */ /* 0x000ee20000000800 */
[----:B------:R-:W-:Y:S02]  /*32a0*/  IMAD R8, R65, 0x2, R24 ;  /* 0x0000000241087824 */ /* 0x000fe400078e0218 */
[----:B------:R1:W-:Y:S01]  /*32b0*/  STL.64 [R1+0x168], R78 ;  /* 0x0001684e01007387 */ /* 0x0003e20000100a00 */
[----:B------:R-:W-:Y:S02]  /*32c0*/  IMAD R91, R3, 0xb2, RZ ;  /* 0x000000b2035b7824 */ /* 0x000fe400078e02ff */
[----:B------:R-:W-:-:S02]  /*32d0*/  IMAD R9, R9, 0x2, R8 ;  /* 0x0000000209097824 */ /* 0x000fc400078e0208 */
[----:B------:R-:W3:Y:S01]  /*32e0*/  LDC R13, c[0x0][0x268] ;  /* 0x00009a00ff0d7b82 */ /* 0x000ee20000000800 */
[----:B----4-:R-:W-:Y:S01]  /*32f0*/  IMAD R81, R3, 0x29, RZ ;  /* 0x0000002903517824 */ /* 0x010fe200078e02ff */
[----:B-----5:R-:W-:Y:S01]  /*3300*/  LEA R76, P3, R67, R206, 0x1 ;  /* 0x000000ce434c7211 */ /* 0x020fe200078608ff */
[C---:B------:R-:W-:Y:S02]  /*3310*/  IMAD R80, R3.reuse, 0x51, RZ ;  /* 0x0000005103507824 */ /* 0x040fe400078e02ff */
[----:B------:R-:W-:Y:S01]  /*3320*/  IMAD R107, R3, 0x3, RZ ;  /* 0x00000003036b7824 */ /* 0x000fe200078e02ff */
[-C--:B------:R-:W-:Y:S02]  /*3330*/  LEA.HI.X.SX32 R77, R67, R0.reuse, 0x1, P3 ;  /* 0x00000000434d7211 */ /* 0x080fe400018f0eff */
[----:B------:R-:W4:Y:S01]  /*3340*/  LDC R20, c[0x0][0x268] ;  /* 0x00009a00ff147b82 */ /* 0x000f220000000800 */
[----:B------:R-:W-:Y:S01]  /*3350*/  LEA.HI.X.SX32 R67, R61, R0, 0x1, P6 ;  /* 0x000000003d437211 */ /* 0x000fe200030f0eff */
[----:B-1----:R-:W-:Y:S01]  /*3360*/  IMAD R78, R3, 0xa6, RZ ;  /* 0x000000a6034e7824 */ /* 0x002fe200078e02ff */
[-C--:B------:R-:W-:Y:S01]  /*3370*/  LEA R70, P3, R19, R206.reuse, 0x1 ;  /* 0x000000ce13467211 */ /* 0x080fe200078608ff */
[----:B------:R-:W-:Y:S01]  /*3380*/  STL.64 [R1+0x160], R76 ;  /* 0x0001604c01007387 */ /* 0x000fe20000100a00 */
[----:B------:R-:W-:Y:S01]  /*3390*/  LEA R62, P6, R57, R206, 0x1 ;  /* 0x000000ce393e7211 */ /* 0x000fe200078c08ff */
[----:B------:R-:W-:Y:S01]  /*33a0*/  IMAD R79, R3, 0xa8, RZ ;  /* 0x000000a8034f7824 */ /* 0x000fe200078e02ff */
[----:B------:R-:W-:Y:S01]  /*33b0*/  LEA.HI.X.SX32 R71, R19, R0, 0x1, P3 ;  /* 0x0000000013477211 */ /* 0x000fe200018f0eff */
[----:B------:R-:W-:Y:S01]  /*33c0*/  STL.64 [R1+0x158], R74 ;  /* 0x0001584a01007387 */ /* 0x000fe20000100a00 */
[----:B------:R-:W-:Y:S01]  /*33d0*/  LEA R64, P3, R55, R206, 0x1 ;  /* 0x000000ce37407211 */ /* 0x000fe200078608ff */
[----:B------:R-:W1:Y:S01]  /*33e0*/  LDC R21, c[0x0][0x268] ;  /* 0x00009a00ff157b82 */ /* 0x000e620000000800 */
[-C--:B------:R-:W-:Y:S01]  /*33f0*/  LEA.HI.X.SX32 R63, R57, R0.reuse, 0x1, P6 ;  /* 0x00000000393f7211 */ /* 0x080fe200030f0eff */
[----:B------:R5:W-:Y:S01]  /*3400*/  STL.64 [R1+0x150], R72 ;  /* 0x0001504801007387 */ /* 0x000be20000100a00 */
[----:B------:R-:W-:Y:S01]  /*3410*/  LEA.HI.X.SX32 R65, R55, R0, 0x1, P3 ;  /* 0x0000000037417211 */ /* 0x000fe200018f0eff */
[----:B------:R-:W-:Y:S01]  /*3420*/  IMAD R103, R3, 0xc0, RZ ;  /* 0x000000c003677824 */ /* 0x000fe200078e02ff */
[-C--:B------:R-:W-:Y:S01]  /*3430*/  LEA R58, P3, R47, R206.reuse, 0x1 ;  /* 0x000000ce2f3a7211 */ /* 0x080fe200078608ff */
[----:B------:R2:W-:Y:S01]  /*3440*/  STL.64 [R1+0x140], R66 ;  /* 0x0001404201007387 */ /* 0x0005e20000100a00 */
[----:B------:R-:W-:Y:S01]  /*3450*/  LEA R54, P6, R48, R206, 0x1 ;  /* 0x000000ce30367211 */ /* 0x000fe200078c08ff */
[----:B------:R-:W1:Y:S01]  /*3460*/  LDC R22, c[0x0][0x268] ;  /* 0x00009a00ff167b82 */ /* 0x000e620000000800 */
[----:B------:R-:W-:Y:S01]  /*3470*/  LEA R19, R52, R9, 0x1 ;  /* 0x0000000934137211 */ /* 0x000fe200078e08ff */
[----:B------:R0:W-:Y:S01]  /*3480*/  STL.64 [R1+0x148], R70 ;  /* 0x0001484601007387 */ /* 0x0001e20000100a00 */
[----:B------:R-:W-:Y:S01]  /*3490*/  LEA.HI.X.SX32 R55, R48, R0, 0x1, P6 ;  /* 0x0000000030377211 */ /* 0x000fe200030f0eff */
[----:B------:R-:W-:-:S02]  /*34a0*/  IMAD R52, R3, 0x94, RZ ;  /* 0x0000009403347824 */ /* 0x000fc400078e02ff */
[----:B------:R-:W-:Y:S02]  /*34b0*/  IMAD R12, R12, 0x2, R19 ;  /* 0x000000020c0c7824 */ /* 0x000fe400078e0213 */
[----:B------:R-:W1:Y:S01]  /*34c0*/  LDC R26, c[0x0][0x268] ;  /* 0x00009a00ff1a7b82 */ /* 0x000e620000000800 */
[----:B-----5:R-:W-:Y:S01]  /*34d0*/  IMAD R72, R3, 0x4d, RZ ;  /* 0x0000004d03487824 */ /* 0x020fe200078e02ff */
[----:B--2---:R-:W-:Y:S01]  /*34e0*/  LEA R66, P2, R59, R206, 0x1 ;  /* 0x000000ce3b427211 */ /* 0x004fe200078408ff */
[----:B------:R-:W-:Y:S02]  /*34f0*/  IMAD R7, R7, 0x2, R12 ;  /* 0x0000000207077824 */ /* 0x000fe400078e020c */
[----:B------:R-:W-:Y:S01]  /*3500*/  IMAD R73, R3, 0x27, RZ ;  /* 0x0000002703497824 */ /* 0x000fe200078e02ff */
[----:B------:R-:W-:Y:S01]  /*3510*/  LEA.HI.X.SX32 R67, R59, R0, 0x1, P2 ;  /* 0x000000003b437211 */ /* 0x000fe200010f0eff */
[----:B0-----:R-:W-:Y:S01]  /*3520*/  IMAD R70, R3, 0x9e, RZ ;  /* 0x0000009e03467824 */ /* 0x001fe200078e02ff */
[----:B------:R-:W-:Y:S01]  /*3530*/  LEA R60, P2, R49, R206, 0x1 ;  /* 0x000000ce313c7211 */ /* 0x000fe200078408ff */
[----:B------:R-:W0:Y:S01]  /*3540*/  LDC R27, c[0x0][0x268] ;  /* 0x00009a00ff1b7b82 */ /* 0x000e220000000800 */
[-C--:B------:R-:W-:Y:S01]  /*3550*/  LEA.HI.X.SX32 R59, R47, R0.reuse, 0x1, P3 ;  /* 0x000000002f3b7211 */ /* 0x080fe200018f0eff */
[----:B------:R-:W-:Y:S01]  /*3560*/  STL.64 [R1+0x138], R66 ;  /* 0x0001384201007387 */ /* 0x000fe20000100a00 */
[----:B------:R-:W-:Y:S01]  /*3570*/  LEA.HI.X.SX32 R61, R49, R0, 0x1, P2 ;  /* 0x00000000313d7211 */ /* 0x000fe200010f0eff */
[----:B------:R-:W-:Y:S01]  /*3580*/  IMAD R75, R3, 0x5, RZ ;  /* 0x00000005034b7824 */ /* 0x000fe200078e02ff */
[C---:B------:R-:W-:Y:S01]  /*3590*/  LEA R56, P3, R41.reuse, R206, 0x1 ;  /* 0x000000ce29387211 */ /* 0x040fe200078608ff */
[----:B------:R2:W-:Y:S01]  /*35a0*/  STL.64 [R1+0x130], R64 ;  /* 0x0001304001007387 */ /* 0x0005e20000100a00 */
[----:B------:R-:W-:Y:S01]  /*35b0*/  LEA R16, R16, R7, 0x1 ;  /* 0x0000000710107211 */ /* 0x000fe200078e08ff */
[----:B------:R-:W5:Y:S01]  /*35c0*/  LDC R28, c[0x0][0x268] ;  /* 0x00009a00ff1c7b82 */ /* 0x000f620000000800 */
[----:B------:R-:W-:Y:S01]  /*35d0*/  LEA.HI.X.SX32 R57, R41, R0, 0x1, P3 ;  /* 0x0000000029397211 */ /* 0x000fe200018f0eff */
[----:B------:R-:W-:Y:S01]  /*35e0*/  STL.64 [R1+0x128], R62 ;  /* 0x0001283e01007387 */ /* 0x000fe20000100a00 */
[----:B------:R-:W-:-:S02]  /*35f0*/  IMAD R74, R3, 0x4f, RZ ;  /* 0x0000004f034a7824 */ /* 0x000fc400078e02ff */
[----:B------:R-:W-:Y:S01]  /*3600*/  IMAD R5, R5, 0x2, R16 ;  /* 0x0000000205057824 */ /* 0x000fe200078e0210 */
[----:B------:R3:W-:Y:S01]  /*3610*/  STL.64 [R1+0x120], R60 ;  /* 0x0001203c01007387 */ /* 0x0007e20000100a00 */
[----:B------:R-:W-:Y:S01]  /*3620*/  IMAD R71, R3, 0xa0, RZ ;  /* 0x000000a003477824 */ /* 0x000fe200078e02ff */
[----:B------:R-:W5:Y:S01]  /*3630*/  LDC R32, c[0x0][0x268] ;  /* 0x00009a00ff207b82 */ /* 0x000f620000000800 */
[----:B------:R-:W-:Y:S01]  /*3640*/  IMAD R11, R11, 0x2, R5 ;  /* 0x000000020b0b7824 */ /* 0x000fe200078e0205 */
[----:B------:R4:W-:Y:S01]  /*3650*/  STL.64 [R1+0x118], R58 ;  /* 0x0001183a01007387 */ /* 0x0009e20000100a00 */
[C---:B--2---:R-:W-:Y:S02]  /*3660*/  IMAD R65, R3.reuse, 0x4b, RZ ;  /* 0x0000004b03417824 */ /* 0x044fe400078e02ff */
[----:B------:R-:W-:Y:S01]  /*3670*/  IMAD R64, R3, 0x9a, RZ ;  /* 0x0000009a03407824 */ /* 0x000fe200078e02ff */
[----:B------:R2:W-:Y:S01]  /*3680*/  STL.64 [R1+0x110], R54 ;  /* 0x0001103601007387 */ /* 0x0005e20000100a00 */
[----:B------:R-:W-:Y:S01]  /*3690*/  LEA R15, R15, R11, 0x1 ;  /* 0x0000000b0f0f7211 */ /* 0x000fe200078e08ff */
[----:B------:R-:W5:Y:S01]  /*36a0*/  LDC R33, c[0x0][0x268] ;  /* 0x00009a00ff217b82 */ /* 0x000f620000000800 */
[----:B------:R-:W-:-:S02]  /*36b0*/  IMAD R76, R3, 0xa2, RZ ;  /* 0x000000a2034c7824 */ /* 0x000fc400078e02ff */
[----:B---3--:R-:W-:Y:S02]  /*36c0*/  IMAD R61, R3, 0x25, RZ ;  /* 0x00000025033d7824 */ /* 0x008fe400078e02ff */
[----:B------:R-:W-:Y:S01]  /*36d0*/  IMAD R6, R6, 0x2, R15 ;  /* 0x0000000206067824 */ /* 0x000fe200078e020f */
[-C--:B----4-:R-:W-:Y:S01]  /*36e0*/  LEA R58, P2, R43, R206.reuse, 0x1 ;  /* 0x000000ce2b3a7211 */ /* 0x090fe200078408ff */
[C---:B------:R-:W-:Y:S01]  /*36f0*/  IMAD R60, R3.reuse, 0x98, RZ ;  /* 0x00000098033c7824 */ /* 0x040fe200078e02ff */
[----:B------:R-:W3:Y:S01]  /*3700*/  LDC R34, c[0x0][0x268] ;  /* 0x00009a00ff227b82 */ /* 0x000ee20000000800 */
[----:B------:R-:W-:Y:S01]  /*3710*/  IMAD R2, R2, 0x2, R6 ;  /* 0x0000000202027824 */ /* 0x000fe200078e0206 */
[C---:B--2---:R-:W-:Y:S01]  /*3720*/  LEA R54, P6, R42.reuse, R206, 0x1 ;  /* 0x000000ce2a367211 */ /* 0x044fe200078c08ff */
[----:B------:R-:W-:Y:S01]  /*3730*/  IMAD R77, R3, 0xa4, RZ ;  /* 0x000000a4034d7824 */ /* 0x000fe200078e02ff */
[-C--:B------:R-:W-:Y:S01]  /*3740*/  LEA.HI.X.SX32 R59, R43, R0.reuse, 0x1, P2 ;  /* 0x000000002b3b7211 */ /* 0x080fe200010f0eff */
[C---:B------:R-:W-:Y:S01]  /*3750*/  IMAD R41, R3.reuse, 0x34, RZ ;  /* 0x0000003403297824 */ /* 0x040fe200078e02ff */
[----:B------:R-:W-:Y:S01]  /*3760*/  LEA.HI.X.SX32 R55, R42, R0, 0x1, P6 ;  /* 0x000000002a377211 */ /* 0x000fe200030f0eff */
[----:B------:R-:W-:Y:S01]  /*3770*/  IMAD R47, R3, 0xe, RZ ;  /* 0x0000000e032f7824 */ /* 0x000fe200078e02ff */
[----:B------:R-:W-:Y:S01]  /*3780*/  LEA R48, P6, R36, R206, 0x1 ;  /* 0x000000ce24307211 */ /* 0x000fe200078c08ff */
[----:B------:R2:W-:Y:S01]  /*3790*/  STL.64 [R1+0x108], R58 ;  /* 0x0001083a01007387 */ /* 0x0005e20000100a00 */
[----:B------:R-:W-:Y:S01]  /*37a0*/  LEA R14, R14, R2, 0x1 ;  /* 0x000000020e0e7211 */ /* 0x000fe200078e08ff */
[----:B------:R-:W4:Y:S01]  /*37b0*/  LDC R38, c[0x0][0x268] ;  /* 0x00009a00ff267b82 */ /* 0x000f220000000800 */
[----:B------:R-:W-:Y:S01]  /*37c0*/  LEA.HI.X.SX32 R49, R36, R0, 0x1, P6 ;  /* 0x0000000024317211 */ /* 0x000fe200030f0eff */
[----:B------:R1:W-:Y:S01]  /*37d0*/  STL.64 [R1+0x100], R56 ;  /* 0x0001003801007387 */ /* 0x0003e20000100a00 */
[----:B------:R-:W-:Y:S01]  /*37e0*/  LEA R42, P6, R30, R206, 0x1 ;  /* 0x000000ce1e2a7211 */ /* 0x000fe200078c08ff */
[----:B------:R-:W-:-:S02]  /*37f0*/  IMAD R10, R10, 0x2, R14 ;  /* 0x000000020a0a7824 */ /* 0x000fc400078e020e */
[----:B------:R0:W-:Y:S01]  /*3800*/  STL.64 [R1+0xf8], R54 ;  /* 0x0000f83601007387 */ /* 0x0001e20000100a00 */
[----:B------:R-:W-:Y:S01]  /*3810*/  LEA.HI.X.SX32 R43, R30, R0, 0x1, P6 ;  /* 0x000000001e2b7211 */ /* 0x000fe200030f0eff */
[----:B------:R-:W-:Y:S01]  /*3820*/  IMAD R4, R4, 0x2, R10 ;  /* 0x0000000204047824 */ /* 0x000fe200078e020a */
[C---:B------:R-:W-:Y:S01]  /*3830*/  LEA R36, P6, R24.reuse, R206, 0x1 ;  /* 0x000000ce18247211 */ /* 0x040fe200078c08ff */
[----:B------:R-:W4:Y:S01]  /*3840*/  LDC R39, c[0x0][0x268] ;  /* 0x00009a00ff277b82 */ /* 0x000f220000000800 */
[----:B--2---:R-:W-:Y:S02]  /*3850*/  IMAD R58, R3, 0x3c, RZ ;  /* 0x0000003c033a7824 */ /* 0x004fe400078e02ff */
[----:B------:R-:W-:Y:S01]  /*3860*/  LEA R13, R13, R4, 0x1 ;  /* 0x000000040d0d7211 */ /* 0x000fe200078e08ff */
[----:B------:R-:W-:Y:S01]  /*3870*/  IMAD R59, R3, 0x78, RZ ;  /* 0x00000078033b7824 */ /* 0x000fe200078e02ff */
[-C--:B-1----:R-:W-:Y:S01]  /*3880*/  LEA R56, P2, R37, R206.reuse, 0x1 ;  /* 0x000000ce25387211 */ /* 0x082fe200078408ff */
[----:B------:R-:W-:Y:S01]  /*3890*/  IMAD R62, R3, 0x7a, RZ ;  /* 0x0000007a033e7824 */ /* 0x000fe200078e02ff */
[----:B0-----:R-:W-:Y:S01]  /*38a0*/  LEA R54, P3, R35, R206, 0x1 ;  /* 0x000000ce23367211 */ /* 0x001fe200078608ff */
[----:B------:R-:W0:Y:S01]  /*38b0*/  LDC R40, c[0x0][0x268] ;  /* 0x00009a00ff287b82 */ /* 0x000e220000000800 */
[-C--:B------:R-:W-:Y:S01]  /*38c0*/  LEA.HI.X.SX32 R57, R37, R0.reuse, 0x1, P2 ;  /* 0x0000000025397211 */ /* 0x080fe200010f0eff */
[----:B------:R-:W-:Y:S01]  /*38d0*/  IMAD R63, R3, 0x3e, RZ ;  /* 0x0000003e033f7824 */ /* 0x000fe200078e02ff */
[-C--:B------:R-:W-:Y:S01]  /*38e0*/  LEA.HI.X.SX32 R55, R35, R0.reuse, 0x1, P3 ;  /* 0x0000000023377211 */ /* 0x080fe200018f0eff */
[----:B------:R-:W-:Y:S01]  /*38f0*/  IMAD R35, R3, 0x60, RZ ;  /* 0x0000006003237824 */ /* 0x000fe200078e02ff */
[----:B------:R-:W-:Y:S01]  /*3900*/  LEA.HI.X.SX32 R37, R24, R0, 0x1, P6 ;  /* 0x0000000018257211 */ /* 0x000fe200030f0eff */
[----:B------:R1:W-:Y:S01]  /*3910*/  STL.64 [R1+0xf0], R56 ;  /* 0x0000f03801007387 */ /* 0x0003e20000100a00 */
[----:B------:R-:W-:Y:S01]  /*3920*/  LEA R30, P6, R19, R206, 0x1 ;  /* 0x000000ce131e7211 */ /* 0x000fe200078c08ff */
[----:B------:R-:W2:Y:S01]  /*3930*/  LDC R44, c[0x0][0x268] ;  /* 0x00009a00ff2c7b82 */ /* 0x000ea20000000800 */
[C---:B------:R-:W-:Y:S01]  /*3940*/  IMAD R66, R3.reuse, 0x7c, RZ ;  /* 0x0000007c03427824 */ /* 0x040fe200078e02ff */
[----:B------:R5:W-:Y:S01]  /*3950*/  STL.64 [R1+0xe8], R54 ;  /* 0x0000e83601007387 */ /* 0x000be20000100a00 */
[----:B------:R-:W-:-:S03]  /*3960*/  IMAD R67, R3, 0x7e, RZ ;  /* 0x0000007e03437824 */ /* 0x000fc600078e02ff */
[----:B------:R3:W-:Y:S02]  /*3970*/  STL.64 [R1+0xe0], R48 ;  /* 0x0000e03001007387 */ /* 0x0007e40000100a00 */
[----:B------:R-:W2:Y:S01]  /*3980*/  LDC R45, c[0x0][0x268] ;  /* 0x00009a00ff2d7b82 */ /* 0x000ea20000000800 */
[C---:B-1----:R-:W-:Y:S02]  /*3990*/  IMAD R56, R3.reuse, 0x96, RZ ;  /* 0x0000009603387824 */ /* 0x042fe400078e02ff */
[----:B------:R-:W-:Y:S01]  /*39a0*/  IMAD R57, R3, 0x1e, RZ ;  /* 0x0000001e03397824 */ /* 0x000fe200078e02ff */
[----:B-----5:R-:W-:-:S04]  /*39b0*/  LEA R54, P2, R31, R206, 0x1 ;  /* 0x000000ce1f367211 */ /* 0x020fc800078408ff */
[----:B------:R-:W1:Y:S01]  /*39c0*/  LDC R46, c[0x0][0x268] ;  /* 0x00009a00ff2e7b82 */ /* 0x000e620000000800 */
[----:B---3--:R-:W-:Y:S02]  /*39d0*/  LEA R48, P3, R29, R206, 0x1 ;  /* 0x000000ce1d307211 */ /* 0x008fe400078608ff */
[-C--:B------:R-:W-:Y:S02]  /*39e0*/  LEA.HI.X.SX32 R55, R31, R0.reuse, 0x1, P2 ;  /* 0x000000001f377211 */ /* 0x080fe400010f0eff */
[-C--:B------:R-:W-:Y:S01]  /*39f0*/  LEA.HI.X.SX32 R49, R29, R0.reuse, 0x1, P3 ;  /* 0x000000001d317211 */ /* 0x080fe200018f0eff */
[----:B------:R-:W-:Y:S01]  /*3a00*/  IMAD R29, R3, 0x5c, RZ ;  /* 0x0000005c031d7824 */ /* 0x000fe200078e02ff */
[----:B------:R-:W-:Y:S01]  /*3a10*/  LEA.HI.X.SX32 R31, R19, R0, 0x1, P6 ;  /* 0x00000000131f7211 */ /* 0x000fe200030f0eff */
[----:B------:R3:W-:Y:S01]  /*3a20*/  STL.64 [R1+0xd8], R54 ;  /* 0x0000d83601007387 */ /* 0x0007e20000100a00 */
[----:B------:R-:W-:Y:S01]  /*3a30*/  LEA R24, P6, R16, R206, 0x1 ;  /* 0x000000ce10187211 */ /* 0x000fe200078c08ff */
[----:B------:R-:W5:Y:S01]  /*3a40*/  LDC R50, c[0x0][0x268] ;  /* 0x00009a00ff327b82 */ /* 0x000f620000000800 */
[C---:B------:R-:W-:Y:S01]  /*3a50*/  IMAD R19, R3.reuse, 0x50, RZ ;  /* 0x0000005003137824 */ /* 0x040fe200078e02ff */
[----:B------:R4:W-:Y:S04]  /*3a60*/  STL.64 [R1+0xd0], R48 ;  /* 0x0000d03001007387 */ /* 0x0009e80000100a00 */
[----:B------:R0:W-:Y:S02]  /*3a70*/  STL.64 [R1+0xc8], R42 ;  /* 0x0000c82a01007387 */ /* 0x0001e40000100a00 */
[----:B------:R-:W5:Y:S01]  /*3a80*/  LDC R51, c[0x0][0x268] ;  /* 0x00009a00ff337b82 */ /* 0x000f620000000800 */
[----:B---3--:R-:W-:-:S02]  /*3a90*/  IMAD R54, R3, 0x74, RZ ;  /* 0x0000007403367824 */ /* 0x008fc400078e02ff */
[----:B------:R-:W-:Y:S01]  /*3aa0*/  IMAD R55, R3, 0x76, RZ ;  /* 0x0000007603377824 */ /* 0x000fe200078e02ff */
[----:B----4-:R-:W-:-:S04]  /*3ab0*/  LEA R48, P2, R25, R206, 0x1 ;  /* 0x000000ce19307211 */ /* 0x010fc800078408ff */
[----:B------:R-:W3:Y:S01]  /*3ac0*/  LDC R53, c[0x0][0x268] ;  /* 0x00009a00ff357b82 */ /* 0x000ee20000000800 */
[----:B0-----:R-:W-:Y:S02]  /*3ad0*/  LEA R42, P3, R23, R206, 0x1 ;  /* 0x000000ce172a7211 */ /* 0x001fe400078608ff */
[-C--:B------:R-:W-:Y:S02]  /*3ae0*/  LEA.HI.X.SX32 R49, R25, R0.reuse, 0x1, P2 ;  /* 0x0000000019317211 */ /* 0x080fe400010f0eff */
[-C--:B------:R-:W-:Y:S02]  /*3af0*/  LEA.HI.X.SX32 R43, R23, R0.reuse, 0x1, P3 ;  /* 0x00000000172b7211 */ /* 0x080fe400018f0eff */
[----:B------:R-:W-:Y:S01]  /*3b00*/  LEA.HI.X.SX32 R25, R16, R0, 0x1, P6 ;  /* 0x0000000010197211 */ /* 0x000fe200030f0eff */
[----:B------:R0:W-:Y:S01]  /*3b10*/  STL.64 [R1+0xc0], R48 ;  /* 0x0000c03001007387 */ /* 0x0001e20000100a00 */
[----:B------:R-:W-:-:S03]  /*3b20*/  IMAD R16, R3, 0xa, RZ ;  /* 0x0000000a03107824 */ /* 0x000fc600078e02ff */
[----:B------:R4:W-:Y:S04]  /*3b30*/  STL.64 [R1+0xb8], R42 ;  /* 0x0000b82a01007387 */ /* 0x0009e80000100a00 */
[----:B------:R2:W-:Y:S01]  /*3b40*/  STL.64 [R1+0xb0], R36 ;  /* 0x0000b02401007387 */ /* 0x0005e20000100a00 */
[C---:B0-----:R-:W-:Y:S02]  /*3b50*/  IMAD R48, R3.reuse, 0x1c, RZ ;  /* 0x0000001c03307824 */ /* 0x041fe400078e02ff */
[----:B------:R-:W-:Y:S01]  /*3b60*/  IMAD R49, R3, 0x38, RZ ;  /* 0x0000003803317824 */ /* 0x000fe200078e02ff */
[-C--:B----4-:R-:W-:Y:S02]  /*3b70*/  LEA R42, P2, R8, R206.reuse, 0x1 ;  /* 0x000000ce082a7211 */ /* 0x090fe400078408ff */
[----:B--2---:R-:W-:-:S02]  /*3b80*/  LEA R36, P3, R9, R206, 0x1 ;  /* 0x000000ce09247211 */ /* 0x004fc400078608ff */
[-C--:B------:R-:W-:Y:S01]  /*3b90*/  LEA.HI.X.SX32 R43, R8, R0.reuse, 0x1, P2 ;  /* 0x00000000082b7211 */ /* 0x080fe200010f0eff */
[----:B------:R-:W-:Y:S01]  /*3ba0*/  IMAD R8, R20, 0x2, R13 ;  /* 0x0000000214087824 */ /* 0x000fe200078e020d */
[----:B------:R-:W-:Y:S02]  /*3bb0*/  LEA.HI.X.SX32 R37, R9, R0, 0x1, P3 ;  /* 0x0000000009257211 */ /* 0x000fe400018f0eff */
[----:B------:R-:W-:Y:S01]  /*3bc0*/  LEA R20, P6, R15, R206, 0x1 ;  /* 0x000000ce0f147211 */ /* 0x000fe200078c08ff */
[----:B------:R0:W-:Y:S01]  /*3bd0*/  STL.64 [R1+0xa8], R42 ;  /* 0x0000a82a01007387 */ /* 0x0001e20000100a00 */
[----:B------:R-:W-:Y:S02]  /*3be0*/  IMAD R9, R21, 0x2, R8 ;  /* 0x0000000215097824 */ /* 0x000fe400078e0208 */
[----:B------:R-:W-:Y:S01]  /*3bf0*/  LEA.HI.X.SX32 R21, R15, R0, 0x1, P6 ;  /* 0x000000000f157211 */ /* 0x000fe200030f0eff */
[----:B------:R2:W-:Y:S04]  /*3c00*/  STL.64 [R1+0xa0], R36 ;  /* 0x0000a02401007387 */ /* 0x0005e80000100a00 */
[----:B------:R4:W-:Y:S01]  /*3c10*/  STL.64 [R1+0x98], R30 ;  /* 0x0000981e01007387 */ /* 0x0009e20000100a00 */
[----:B0-----:R-:W-:-:S02]  /*3c20*/  IMAD R42, R3, 0x68, RZ ;  /* 0x00000068032a7824 */ /* 0x001fc400078e02ff */
[----:B------:R-:W-:Y:S01]  /*3c30*/  IMAD R43, R3, 0x6a, RZ ;  /* 0x0000006a032b7824 */ /* 0x000fe200078e02ff */
[----:B--2---:R-:W-:-:S04]  /*3c40*/  LEA R36, P2, R12, R206, 0x1 ;  /* 0x000000ce0c247211 */ /* 0x004fc800078408ff */
[----:B------:R-:W-:Y:S02]  /*3c50*/  LEA.HI.X.SX32 R37, R12, R0, 0x1, P2 ;  /* 0x000000000c257211 */ /* 0x000fe400010f0eff */
[C---:B----4-:R-:W-:Y:S02]  /*3c60*/  LEA R30, P3, R7.reuse, R206, 0x1 ;  /* 0x000000ce071e7211 */ /* 0x050fe400078608ff */
[----:B------:R-:W-:Y:S01]  /*3c70*/  LEA R12, R22, R9, 0x1 ;  /* 0x00000009160c7211 */ /* 0x000fe200078e08ff */
[----:B------:R0:W-:Y:S01]  /*3c80*/  STL.64 [R1+0x90], R36 ;  /* 0x0000902401007387 */ /* 0x0001e20000100a00 */
[----:B------:R-:W-:Y:S02]  /*3c90*/  LEA.HI.X.SX32 R31, R7, R0, 0x1, P3 ;  /* 0x00000000071f7211 */ /* 0x000fe400018f0eff */
[----:B------:R-:W-:Y:S01]  /*3ca0*/  LEA R22, P3, R11, R206, 0x1 ;  /* 0x000000ce0b167211 */ /* 0x000fe200078608ff */
[----:B------:R2:W-:Y:S01]  /*3cb0*/  STL.64 [R1+0x80], R24 ;  /* 0x0000801801007387 */ /* 0x0005e20000100a00 */
[----:B------:R-:W-:-:S02]  /*3cc0*/  IMAD R7, R26, 0x2, R12 ;  /* 0x000000021a077824 */ /* 0x000fc400078e020c */
[----:B------:R-:W-:Y:S01]  /*3cd0*/  LEA.HI.X.SX32 R23, R11, R0, 0x1, P3 ;  /* 0x000000000b177211 */ /* 0x000fe200018f0eff */
[----:B------:R4:W-:Y:S01]  /*3ce0*/  STL.64 [R1+0x88], R30 ;  /* 0x0000881e01007387 */ /* 0x0009e20000100a00 */
[C---:B------:R-:W-:Y:S02]  /*3cf0*/  IMAD R26, R3.reuse, 0x58, RZ ;  /* 0x00000058031a7824 */ /* 0x040fe400078e02ff */
[C---:B0-----:R-:W-:Y:S02]  /*3d00*/  IMAD R36, R3.reuse, 0x62, RZ ;  /* 0x0000006203247824 */ /* 0x041fe400078e02ff */
[----:B------:R-:W-:Y:S01]  /*3d10*/  IMAD R37, R3, 0x32, RZ ;  /* 0x0000003203257824 */ /* 0x000fe200078e02ff */
[----:B--2---:R-:W-:-:S04]  /*3d20*/  LEA R24, P2, R5, R206, 0x1 ;  /* 0x000000ce05187211 */ /* 0x004fc800078408ff */
[----:B------:R-:W-:Y:S01]  /*3d30*/  LEA.HI.X.SX32 R25, R5, R0, 0x1, P2 ;  /* 0x0000000005197211 */ /* 0x000fe200010f0eff */
[----:B------:R-:W-:Y:S02]  /*3d40*/  IMAD R5, R27, 0x2, R7 ;  /* 0x000000021b057824 */ /* 0x000fe400078e0207 */
[C---:B------:R-:W-:Y:S02]  /*3d50*/  IMAD R27, R3.reuse, 0x5a, RZ ;  /* 0x0000005a031b7824 */ /* 0x040fe400078e02ff */
[----:B------:R0:W-:Y:S01]  /*3d60*/  STL.64 [R1+0x78], R24 ;  /* 0x0000781801007387 */ /* 0x0001e20000100a00 */
[----:B------:R-:W-:Y:S01]  /*3d70*/  LEA R11, R28, R5, 0x1 ;  /* 0x000000051c0b7211 */ /* 0x000fe200078e08ff */
[C---:B------:R-:W-:Y:S02]  /*3d80*/  IMAD R28, R3.reuse, 0x2e, RZ ;  /* 0x0000002e031c7824 */ /* 0x040fe400078e02ff */
[----:B------:R2:W-:Y:S01]  /*3d90*/  STL.64 [R1+0x70], R22 ;  /* 0x0000701601007387 */ /* 0x0005e20000100a00 */
[----:B----4-:R-:W-:-:S02]  /*3da0*/  IMAD R30, R3, 0x5e, RZ ;  /* 0x0000005e031e7824 */ /* 0x010fc400078e02ff */
[C---:B------:R-:W-:Y:S01]  /*3db0*/  IMAD R31, R3.reuse, 0x6, RZ ;  /* 0x00000006031f7824 */ /* 0x040fe200078e02ff */
[----:B------:R4:W-:Y:S01]  /*3dc0*/  STL.64 [R1+0x68], R20 ;  /* 0x0000681401007387 */ /* 0x0009e20000100a00 */
[-C--:B0-----:R-:W-:Y:S02]  /*3dd0*/  LEA R24, P2, R6, R206.reuse, 0x1 ;  /* 0x000000ce06187211 */ /* 0x081fe400078408ff */
[----:B--2---:R-:W-:Y:S02]  /*3de0*/  LEA R22, P3, R2, R206, 0x1 ;  /* 0x000000ce02167211 */ /* 0x004fe400078608ff */
[----:B------:R-:W-:Y:S01]  /*3df0*/  LEA.HI.X.SX32 R25, R6, R0, 0x1, P2 ;  /* 0x0000000006197211 */ /* 0x000fe200010f0eff */
[----:B------:R-:W-:Y:S01]  /*3e00*/  IMAD R6, R32, 0x2, R11 ;  /* 0x0000000220067824 */ /* 0x000fe200078e020b */
[----:B----4-:R-:W-:Y:S01]  /*3e10*/  LEA R20, P6, R14, R206, 0x1 ;  /* 0x000000ce0e147211 */ /* 0x010fe200078c08ff */
[----:B------:R-:W-:Y:S01]  /*3e20*/  IMAD R32, R3, 0xc, RZ ;  /* 0x0000000c03207824 */ /* 0x000fe200078e02ff */
[-C--:B------:R-:W-:Y:S01]  /*3e30*/  LEA.HI.X.SX32 R23, R2, R0.reuse, 0x1, P3 ;  /* 0x0000000002177211 */ /* 0x080fe200018f0eff */
[----:B------:R0:W-:Y:S01]  /*3e40*/  STL.64 [R1+0x60], R24 ;  /* 0x0000601801007387 */ /* 0x0001e20000100a00 */
[----:B------:R-:W-:Y:S01]  /*3e50*/  LEA.HI.X.SX32 R21, R14, R0, 0x1, P6 ;  /* 0x000000000e157211 */ /* 0x000fe200030f0eff */
[----:B------:R-:W-:-:S02]  /*3e60*/  IMAD R2, R33, 0x2, R6 ;  /* 0x0000000221027824 */ /* 0x000fc400078e0206 */
[----:B------:R2:W-:Y:S01]  /*3e70*/  STL.64 [R1+0x58], R22 ;  /* 0x0000581601007387 */ /* 0x0005e20000100a00 */
[----:B------:R-:W-:-:S03]  /*3e80*/  IMAD R33, R3, 0x18, RZ ;  /* 0x0000001803217824 */ /* 0x000fc600078e02ff */
[----:B------:R4:W-:Y:S01]  /*3e90*/  STL.64 [R1+0x50], R20 ;  /* 0x0000501401007387 */ /* 0x0009e20000100a00 */
[-C--:B0-----:R-:W-:Y:S02]  /*3ea0*/  LEA R24, P2, R10, R206.reuse, 0x1 ;  /* 0x000000ce0a187211 */ /* 0x081fe400078408ff */
[----:B--2---:R-:W-:Y:S02]  /*3eb0*/  LEA R22, P3, R4, R206, 0x1 ;  /* 0x000000ce04167211 */ /* 0x004fe400078608ff */
[----:B------:R-:W-:Y:S02]  /*3ec0*/  LEA.HI.X.SX32 R25, R10, R0, 0x1, P2 ;  /* 0x000000000a197211 */ /* 0x000fe400010f0eff */
[----:B----4-:R-:W-:Y:S02]  /*3ed0*/  LEA R20, P6, R13, R206, 0x1 ;  /* 0x000000ce0d147211 */ /* 0x010fe400078c08ff */
[----:B------:R-:W-:Y:S01]  /*3ee0*/  LEA.HI.X.SX32 R23, R4, R0, 0x1, P3 ;  /* 0x0000000004177211 */ /* 0x000fe200018f0eff */
[----:B------:R0:W-:Y:S01]  /*3ef0*/  STL.64 [R1+0x48], R24 ;  /* 0x0000481801007387 */ /* 0x0001e20000100a00 */
[----:B------:R-:W-:Y:S01]  /*3f00*/  LEA R10, R34, R2, 0x1 ;  /* 0x00000002220a7211 */ /* 0x000fe200078e08ff */
[----:B------:R-:W-:Y:S01]  /*3f10*/  IMAD R34, R3, 0x30, RZ ;  /* 0x0000003003227824 */ /* 0x000fe200078e02ff */
[----:B------:R-:W-:Y:S01]  /*3f20*/  LEA.HI.X.SX32 R21, R13, R0, 0x1, P6 ;  /* 0x000000000d157211 */ /* 0x000fe200030f0eff */
[----:B------:R2:W-:Y:S01]  /*3f30*/  STL.64 [R1+0x40], R22 ;  /* 0x0000401601007387 */ /* 0x0005e20000100a00 */
[----:B------:R-:W-:Y:S01]  /*3f40*/  LEA R14, P6, R12, R206, 0x1 ;  /* 0x000000ce0c0e7211 */ /* 0x000fe200078c08ff */
[----:B------:R-:W-:-:S02]  /*3f50*/  IMAD R4, R38, 0x2, R10 ;  /* 0x0000000226047824 */ /* 0x000fc400078e020a */
[----:B------:R4:W-:Y:S01]  /*3f60*/  STL.64 [R1+0x38], R20 ;  /* 0x0000381401007387 */ /* 0x0009e20000100a00 */
[----:B------:R-:W-:Y:S01]  /*3f70*/  LEA.HI.X.SX32 R15, R12, R0, 0x1, P6 ;  /* 0x000000000c0f7211 */ /* 0x000fe200030f0eff */
[C---:B------:R-:W-:Y:S02]  /*3f80*/  IMAD R38, R3.reuse, 0x64, RZ ;  /* 0x0000006403267824 */ /* 0x040fe400078e02ff */
[C---:B0-----:R-:W-:Y:S02]  /*3f90*/  IMAD R24, R3.reuse, 0x16, RZ ;  /* 0x0000001603187824 */ /* 0x041fe400078e02ff */
[----:B------:R-:W-:Y:S01]  /*3fa0*/  IMAD R25, R3, 0x2c, RZ ;  /* 0x0000002c03197824 */ /* 0x000fe200078e02ff */
[CC--:B--2---:R-:W-:Y:S02]  /*3fb0*/  LEA R22, P2, R8.reuse, R206.reuse, 0x1 ;  /* 0x000000ce08167211 */ /* 0x0c4fe400078408ff */
[----:B----4-:R-:W-:Y:S02]  /*3fc0*/  LEA R20, P3, R9, R206, 0x1 ;  /* 0x000000ce09147211 */ /* 0x010fe400078608ff */
[-C--:B------:R-:W-:Y:S01]  /*3fd0*/  LEA.HI.X.SX32 R23, R8, R0.reuse, 0x1, P2 ;  /* 0x0000000008177211 */ /* 0x080fe200010f0eff */
[----:B------:R-:W-:Y:S01]  /*3fe0*/  IMAD R8, R39, 0x2, R4 ;  /* 0x0000000227087824 */ /* 0x000fe200078e0204 */
[----:B------:R-:W-:Y:S01]  /*3ff0*/  LEA.HI.X.SX32 R21, R9, R0, 0x1, P3 ;  /* 0x0000000009157211 */ /* 0x000fe200018f0eff */
[----:B------:R-:W-:-:S02]  /*4000*/  IMAD R39, R3, 0x66, RZ ;  /* 0x0000006603277824 */ /* 0x000fc400078e02ff */
[----:B------:R0:W-:Y:S01]  /*4010*/  STL.64 [R1+0x30], R22 ;  /* 0x0000301601007387 */ /* 0x0001e20000100a00 */
[----:B------:R-:W-:Y:S01]  /*4020*/  LEA R9, R40, R8, 0x1 ;  /* 0x0000000828097211 */ /* 0x000fe200078e08ff */
[----:B------:R-:W-:Y:S02]  /*4030*/  IMAD R40, R3, 0x1a, RZ ;  /* 0x0000001a03287824 */ /* 0x000fe400078e02ff */
[----:B------:R2:W-:Y:S04]  /*4040*/  STL.64 [R1+0x28], R20 ;  /* 0x0000281401007387 */ /* 0x0005e80000100a00 */
[----:B------:R4:W-:Y:S01]  /*4050*/  STL.64 [R1+0x20], R14 ;  /* 0x0000200e01007387 */ /* 0x0009e20000100a00 */
[-C--:B0-----:R-:W-:Y:S02]  /*4060*/  LEA R22, P2, R7, R206.reuse, 0x1 ;  /* 0x000000ce07167211 */ /* 0x081fe400078408ff */
[----:B--2---:R-:W-:-:S02]  /*4070*/  LEA R20, P3, R5, R206, 0x1 ;  /* 0x000000ce05147211 */ /* 0x004fc400078608ff */
[-C--:B------:R-:W-:Y:S01]  /*4080*/  LEA.HI.X.SX32 R23, R7, R0.reuse, 0x1, P2 ;  /* 0x0000000007177211 */ /* 0x080fe200010f0eff */
[----:B------:R-:W-:Y:S01]  /*4090*/  IMAD R7, R44, 0x2, R9 ;  /* 0x000000022c077824 */ /* 0x000fe200078e0209 */
[----:B------:R-:W-:Y:S01]  /*40a0*/  LEA.HI.X.SX32 R21, R5, R0, 0x1, P3 ;  /* 0x0000000005157211 */ /* 0x000fe200018f0eff */
[----:B------:R-:W-:Y:S01]  /*40b0*/  IMAD R44, R3, 0x36, RZ ;  /* 0x00000036032c7824 */ /* 0x000fe200078e02ff */
[CC--:B------:R-:W-:Y:S01]  /*40c0*/  LEA R12, P2, R6.reuse, R206.reuse, 0x1 ;  /* 0x000000ce060c7211 */ /* 0x0c0fe200078408ff */
[----:B------:R-:W-:Y:S01]  /*40d0*/  IMAD R5, R45, 0x2, R7 ;  /* 0x000000022d057824 */ /* 0x000fe200078e0207 */
[----:B----4-:R-:W-:Y:S01]  /*40e0*/  LEA R14, P6, R11, R206, 0x1 ;  /* 0x000000ce0b0e7211 */ /* 0x010fe200078c08ff */
[----:B------:R-:W-:Y:S01]  /*40f0*/  STL.64 [R1+0x18], R22 ;  /* 0x0000181601007387 */ /* 0x000fe20000100a00 */
[----:B------:R-:W-:Y:S01]  /*4100*/  LEA.HI.X.SX32 R13, R6, R0, 0x1, P2 ;  /* 0x00000000060d7211 */ /* 0x000fe200010f0eff */
[C---:B------:R-:W-:Y:S01]  /*4110*/  IMAD R45, R3.reuse, 0x6c, RZ ;  /* 0x0000006c032d7824 */ /* 0x040fe200078e02ff */
[----:B------:R-:W-:Y:S01]  /*4120*/  LEA R248, P3, R2, R206, 0x1 ;  /* 0x000000ce02f87211 */ /* 0x000fe200078608ff */
[----:B------:R0:W-:Y:S01]  /*4130*/  STL.64 [R1+0x10], R20 ;  /* 0x0000101401007387 */ /* 0x0001e20000100a00 */
[----:B-1----:R-:W-:Y:S01]  /*4140*/  LEA R6, R46, R5, 0x1 ;  /* 0x000000052e067211 */ /* 0x002fe200078e08ff */
[----:B------:R-:W-:Y:S01]  /*4150*/  IMAD R46, R3, 0x6e, RZ ;  /* 0x0000006e032e7824 */ /* 0x000fe200078e02ff */
[----:B------:R-:W-:Y:S01]  /*4160*/  LEA.HI.X.SX32 R15, R11, R0, 0x1, P6 ;  /* 0x000000000b0f7211 */ /* 0x000fe200030f0eff */
[----:B------:R-:W-:Y:S01]  /*4170*/  IMAD R11, R3, 0x26, RZ ;  /* 0x00000026030b7824 */ /* 0x000fe200078e02ff */
[----:B------:R-:W-:-:S02]  /*4180*/  LEA R246, P6, R10, R206, 0x1 ;  /* 0x000000ce0af67211 */ /* 0x000fc400078c08ff */
[----:B------:R-:W-:Y:S01]  /*4190*/  LEA.HI.X.SX32 R249, R2, R0, 0x1, P3 ;  /* 0x0000000002f97211 */ /* 0x000fe200018f0eff */
[----:B-----5:R-:W-:Y:S01]  /*41a0*/  IMAD R2, R50, 0x2, R6 ;  /* 0x0000000232027824 */ /* 0x020fe200078e0206 */
[----:B------:R-:W-:Y:S01]  /*41b0*/  LEA R244, P2, R4, R206, 0x1 ;  /* 0x000000ce04f47211 */ /* 0x000fe200078408ff */
[----:B------:R1:W-:Y:S01]  /*41c0*/  STL.64 [R1+0x8], R14 ;  /* 0x0000080e01007387 */ /* 0x0003e20000100a00 */
[----:B------:R-:W-:Y:S01]  /*41d0*/  LEA.HI.X.SX32 R247, R10, R0, 0x1, P6 ;  /* 0x000000000af77211 */ /* 0x000fe200030f0eff */
[----:B------:R-:W-:Y:S01]  /*41e0*/  IMAD R10, R3, 0x9, RZ ;  /* 0x00000009030a7824 */ /* 0x000fe200078e02ff */
[----:B------:R-:W-:Y:S01]  /*41f0*/  LEA R236, P3, R8, R206, 0x1 ;  /* 0x000000ce08ec7211 */ /* 0x000fe200078608ff */
[----:B------:R2:W-:Y:S01]  /*4200*/  STL.64 [R1], R12 ;  /* 0x0000000c01007387 */ /* 0x0005e20000100a00 */
[----:B------:R-:W-:Y:S01]  /*4210*/  LEA.HI.X.SX32 R245, R4, R0, 0x1, P2 ;  /* 0x0000000004f57211 */ /* 0x000fe200010f0eff */
[----:B------:R-:W-:Y:S01]  /*4220*/  IMAD R4, R51, 0x2, R2 ;  /* 0x0000000233047824 */ /* 0x000fe200078e0202 */
[----:B------:R-:W-:Y:S01]  /*4230*/  LEA R226, P6, R9, R206, 0x1 ;  /* 0x000000ce09e27211 */ /* 0x000fe200078c08ff */
[C---:B0-----:R-:W-:Y:S01]  /*4240*/  IMAD R20, R3.reuse, 0x52, RZ ;  /* 0x0000005203147824 */ /* 0x041fe200078e02ff */
[----:B------:R-:W-:Y:S01]  /*4250*/  LEA.HI.X.SX32 R237, R8, R0, 0x1, P3 ;  /* 0x0000000008ed7211 */ /* 0x000fe200018f0eff */
[----:B------:R-:W-:Y:S01]  /*4260*/  IMAD R21, R3, 0x2a, RZ ;  /* 0x0000002a03157824 */ /* 0x000fe200078e02ff */
[----:B------:R-:W-:Y:S01]  /*4270*/  LEA R218, P2, R5, R206, 0x1 ;  /* 0x000000ce05da7211 */ /* 0x000fe200078408ff */
[----:B-1----:R-:W-:Y:S01]  /*4280*/  IMAD R14, R3, 0x4c, RZ ;  /* 0x0000004c030e7824 */ /* 0x002fe200078e02ff */
[----:B------:R-:W-:Y:S01]  /*4290*/  LEA.HI.X.SX32 R227, R9, R0, 0x1, P6 ;  /* 0x0000000009e37211 */ /* 0x000fe200030f0eff */
[----:B------:R-:W-:Y:S01]  /*42a0*/  IMAD R15, R3, 0x4e, RZ ;  /* 0x0000004e030f7824 */ /* 0x000fe200078e02ff */
[----:B------:R-:W-:Y:S01]  /*42b0*/  LEA R222, P3, R7, R206, 0x1 ;  /* 0x000000ce07de7211 */ /* 0x000fe200078608ff */
[----:B------:R-:W-:Y:S01]  /*42c0*/  IMAD R22, R3, 0x54, RZ ;  /* 0x0000005403167824 */ /* 0x000fe200078e02ff */
[----:B---3--:R-:W-:Y:S01]  /*42d0*/  LEA R8, R53, R4, 0x1 ;  /* 0x0000000435087211 */ /* 0x008fe200078e08ff */
[C---:B------:R-:W-:Y:S01]  /*42e0*/  IMAD R23, R3.reuse, 0x56, RZ ;  /* 0x0000005603177824 */ /* 0x040fe200078e02ff */
[----:B------:R-:W-:Y:S01]  /*42f0*/  LEA R214, P6, R6, R206, 0x1 ;  /* 0x000000ce06d67211 */ /* 0x000fe200078c08ff */
[----:B------:R-:W-:Y:S01]  /*4300*/  IMAD R50, R3, 0x70, RZ ;  /* 0x0000007003327824 */ /* 0x000fe200078e02ff */
[-C--:B------:R-:W-:Y:S01]  /*4310*/  LEA.HI.X.SX32 R219, R5, R0.reuse, 0x1, P2 ;  /* 0x0000000005db7211 */ /* 0x080fe200010f0eff */
[----:B------:R-:W-:Y:S01]  /*4320*/  IMAD R5, R3, 0x4a, RZ ;  /* 0x0000004a03057824 */ /* 0x000fe200078e02ff */
[----:B------:R-:W-:Y:S01]  /*4330*/  LEA.HI.X.SX32 R223, R7, R0, 0x1, P3 ;  /* 0x0000000007df7211 */ /* 0x000fe200018f0eff */
[C---:B------:R-:W-:Y:S01]  /*4340*/  IMAD R51, R3.reuse, 0x72, RZ ;  /* 0x0000007203337824 */ /* 0x040fe200078e02ff */
[-C--:B------:R-:W-:Y:S01]  /*4350*/  LEA R210, P2, R2, R206.reuse, 0x1 ;  /* 0x000000ce02d27211 */ /* 0x080fe200078408ff */
[----:B------:R-:W-:Y:S01]  /*4360*/  IMAD R53, R3, 0x3a, RZ ;  /* 0x0000003a03357824 */ /* 0x000fe200078e02ff */
[----:B------:R-:W-:Y:S01]  /*4370*/  LEA R200, P3, R8, R206, 0x1 ;  /* 0x000000ce08c87211 */ /* 0x000fe200078608ff */
[----:B------:R-:W-:Y:S01]  /*4380*/  IMAD.MOV.U32 R9, RZ, RZ, -0x800000 ;  /* 0xff800000ff097424 */ /* 0x000fe200078e00ff */
[----:B------:R-:W-:-:S02]  /*4390*/  LEA.HI.X.SX32 R215, R6, R0, 0x1, P6 ;  /* 0x0000000006d77211 */ /* 0x000fc400030f0eff */
[----:B--2---:R-:W-:Y:S02]  /*43a0*/  CS2R R12, SRZ ;  /* 0x00000000000c7805 */ /* 0x004fe4000001ff00 */
[----:B------:R-:W-:Y:S01]  /*43b0*/  LEA R206, P6, R4, R206, 0x1 ;  /* 0x000000ce04ce7211 */ /* 0x000fe200078c08ff */
[----:B------:R-:W-:Y:S01]  /*43c0*/  IMAD.MOV.U32 R6, RZ, RZ, -0x800000 ;  /* 0xff800000ff067424 */ /* 0x000fe200078e00ff */
[-C--:B------:R-:W-:Y:S01]  /*43d0*/  LEA.HI.X.SX32 R211, R2, R0.reuse, 0x1, P2 ;  /* 0x0000000002d37211 */ /* 0x080fe200010f0eff */
[C---:B------:R-:W-:Y:S01]  /*43e0*/  IMAD R2, R3.reuse, 0x12, RZ ;  /* 0x0000001203027824 */ /* 0x040fe200078e02ff */
[-C--:B------:R-:W-:Y:S01]  /*43f0*/  LEA.HI.X.SX32 R207, R4, R0.reuse, 0x1, P6 ;  /* 0x0000000004cf7211 */ /* 0x080fe200030f0eff */
[----:B------:R-:W-:Y:S01]  /*4400*/  IMAD R4, R3, 0x24, RZ ;  /* 0x0000002403047824 */ /* 0x000fe200078e02ff */
[----:B------:R-:W-:Y:S01]  /*4410*/  LEA.HI.X.SX32 R201, R8, R0, 0x1, P3 ;  /* 0x0000000008c97211 */ /* 0x000fe200018f0eff */
[----:B------:R-:W-:Y:S01]  /*4420*/  IMAD.MOV.U32 R0, RZ, RZ, 0x3f800000 ;  /* 0x3f800000ff007424 */ /* 0x000fe200078e00ff */
[-C--:B------:R-:W-:Y:S01]  /*4430*/  IADD3 R204, P4, R2, R122.reuse, RZ ;  /* 0x0000007a02cc7210 */ /* 0x080fe20007f9e0ff */
[----:B------:R-:W-:Y:S01]  /*4440*/  IMAD.MOV.U32 R7, RZ, RZ, -0x800000 ;  /* 0xff800000ff077424 */ /* 0x000fe200078e00ff */
[----:B------:R-:W-:-:S02]  /*4450*/  IADD3 R208, P5, R4, R122, RZ ;  /* 0x0000007a04d07210 */ /* 0x000fc40007fbe0ff */
[-C--:B------:R-:W-:Y:S02]  /*4460*/  LEA.HI.X.SX32 R205, R10, R123.reuse, 0x1, P4 ;  /* 0x0000007b0acd7211 */ /* 0x080fe400020f0eff */
[-C--:B------:R-:W-:Y:S02]  /*4470*/  LEA.HI.X.SX32 R209, R2, R123.reuse, 0x1, P5 ;  /* 0x0000007b02d17211 */ /* 0x080fe400028f0eff */
[-C--:B------:R-:W-:Y:S01]  /*4480*/  IADD3 R212, P5, R5, R122.reuse, RZ ;  /* 0x0000007a05d47210 */ /* 0x080fe20007fbe0ff */
[----:B------:R0:W-:Y:S01]  /*4490*/  STL.64 [R1+0x658], R204 ;  /* 0x000658cc01007387 */ /* 0x0001e20000100a00 */
[-C--:B------:R-:W-:Y:S01]  /*44a0*/  IADD3 RZ, P3, R18, R122.reuse, RZ ;  /* 0x0000007a12ff7210 */ /* 0x080fe20007f7e0ff */
[----:B------:R-:W-:Y:S01]  /*44b0*/  IMAD R18, R3, 0x28, RZ ;  /* 0x0000002803127824 */ /* 0x000fe200078e02ff */
[-C--:B------:R-:W-:Y:S01]  /*44c0*/  LEA.HI.X.SX32 R213, R61, R123.reuse, 0x1, P5 ;  /* 0x0000007b3dd57211 */ /* 0x080fe200028f0eff */
[----:B------:R1:W-:Y:S01]  /*44d0*/  STL.64 [R1+0x620], R208 ;  /* 0x000620d001007387 */ /* 0x0003e20000100a00 */
[-C--:B------:R-:W-:Y:S01]  /*44e0*/  IADD3 RZ, P2, R17, R122.reuse, RZ ;  /* 0x0000007a11ff7210 */ /* 0x080fe20007f5e0ff */
[C---:B------:R-:W-:Y:S01]  /*44f0*/  IMAD R17, R3.reuse, 0x14, RZ ;  /* 0x0000001403117824 */ /* 0x040fe200078e02ff */
[----:B------:R-:W-:Y:S01]  /*4500*/  LEA.HI.X.SX32 R151, R150, R123, 0x1, P3 ;  /* 0x0000007b96977211 */ /* 0x000fe200018f0eff */
[----:B------:R-:W-:Y:S01]  /*4510*/  IMAD R3, R3, 0x7f, RZ ;  /* 0x0000007f03037824 */ /* 0x000fe200078e02ff */
[----:B------:R-:W-:-:S02]  /*4520*/  IADD3 R216, P3, R56, R122, RZ ;  /* 0x0000007a38d87210 */ /* 0x000fc40007f7e0ff */
[-C--:B------:R-:W-:Y:S02]  /*4530*/  LEA.HI.X.SX32 R153, R152, R123.reuse, 0x1, P2 ;  /* 0x0000007b98997211 */ /* 0x080fe400010f0eff */
[-C--:B0-----:R-:W-:Y:S02]  /*4540*/  IADD3 R204, P6, R150, R122.reuse, RZ ;  /* 0x0000007a96cc7210 */ /* 0x081fe40007fde0ff */
[-C--:B------:R-:W-:Y:S02]  /*4550*/  LEA.HI.X.SX32 R217, R65, R123.reuse, 0x1, P3 ;  /* 0x0000007b41d97211 */ /* 0x080fe400018f0eff */
[----:B-1----:R-:W-:Y:S02]  /*4560*/  IADD3 R208, P4, R52, R122, RZ ;  /* 0x0000007a34d07210 */ /* 0x002fe40007f9e0ff */
[-C--:B------:R-:W-:Y:S02]  /*4570*/  LEA.HI.X.SX32 R205, R4, R123.reuse, 0x1, P6 ;  /* 0x0000007b04cd7211 */ /* 0x080fe400030f0eff */
[----:B------:R-:W-:-:S02]  /*4580*/  LEA.HI.X.SX32 R209, R5, R123, 0x1, P4 ;  /* 0x0000007b05d17211 */ /* 0x000fc400020f0eff */
[----:B------:R-:W-:Y:S01]  /*4590*/  MOV R8, 0xff800000 ;  /* 0xff80000000087802 */ /* 0x000fe20000000f00 */
[----:B------:R0:W-:Y:S01]  /*45a0*/  STL.64 [R1+0x5b0], R204 ;  /* 0x0005b0cc01007387 */ /* 0x0001e20000100a00 */
[----:B------:R-:W-:-:S03]  /*45b0*/  MOV R10, 0x3f800000 ;  /* 0x3f800000000a7802 */ /* 0x000fc60000000f00 */
[----:B------:R1:W-:Y:S04]  /*45c0*/  STL.64 [R1+0x5a8], R212 ;  /* 0x0005a8d401007387 */ /* 0x0003e80000100a00 */
[----:B------:R2:W-:Y:S01]  /*45d0*/  STL.64 [R1+0x4d0], R208 ;  /* 0x0004d0d001007387 */ /* 0x0005e20000100a00 */
[----:B0-----:R-:W-:-:S03]  /*45e0*/  IADD3 R204, P2, R60, R122, RZ ;  /* 0x0000007a3ccc7210 */ /* 0x001fc60007f5e0ff */
[----:B------:R-:W-:Y:S01]  /*45f0*/  STL.64 [R1+0x4c8], R216 ;  /* 0x0004c8d801007387 */ /* 0x000fe20000100a00 */
[-C--:B------:R-:W-:Y:S02]  /*4600*/  IADD3 R60, P3, R64, R122.reuse, RZ ;  /* 0x0000007a403c7210 */ /* 0x080fe40007f7e0ff */
[-C--:B-1----:R-:W-:Y:S02]  /*4610*/  IADD3 R212, P5, R11, R122.reuse, RZ ;  /* 0x0000007a0bd47210 */ /* 0x082fe40007fbe0ff */
[-C--:B------:R-:W-:Y:S02]  /*4620*/  LEA.HI.X.SX32 R61, R72, R123.reuse, 0x1, P3 ;  /* 0x0000007b483d7211 */ /* 0x080fe400018f0eff */
[CC--:B--2---:R-:W-:Y:S02]  /*4630*/  IADD3 R208, P4, R14.reuse, R122.reuse, RZ ;  /* 0x0000007a0ed07210 */ /* 0x0c4fe40007f9e0ff */
[-C--:B------:R-:W-:Y:S02]  /*4640*/  LEA.HI.X.SX32 R213, R69, R123.reuse, 0x1, P5 ;  /* 0x0000007b45d57211 */ /* 0x080fe400028f0eff */
[-C--:B------:R-:W-:Y:S01]  /*4650*/  LEA.HI.X.SX32 R209, R11, R123.reuse, 0x1, P4 ;  /* 0x0000007b0bd17211 */ /* 0x080fe200020f0eff */
[----:B------:R-:W-:Y:S01]  /*4660*/  IMAD.MOV.U32 R11, RZ, RZ, 0x3f800000 ;  /* 0x3f800000ff0b7424 */ /* 0x000fe200078e00ff */
[----:B------:R-:W-:Y:S01]  /*4670*/  IADD3 R4, P4, R15, R122, RZ ;  /* 0x0000007a0f047210 */ /* 0x000fe20007f9e0ff */
[----:B------:R-:W-:Y:S01]  /*4680*/  STL.64 [R1+0x618], R212 ;  /* 0x000618d401007387 */ /* 0x000fe20000100a00 */
[----:B------:R-:W-:-:S02]  /*4690*/  LEA.HI.X.SX32 R205, R14, R123, 0x1, P2 ;  /* 0x0000007b0ecd7211 */ /* 0x000fc400010f0eff */
[-C--:B------:R-:W-:Y:S01]  /*46a0*/  LEA.HI.X.SX32 R5, R73, R123.reuse, 0x1, P4 ;  /* 0x0000007b49057211 */ /* 0x080fe200020f0eff */
[----:B------:R-:W-:Y:S01]  /*46b0*/  STL.64 [R1+0x5a0], R208 ;  /* 0x0005a0d001007387 */ /* 0x000fe20000100a00 */
[-C--:B------:R-:W-:Y:S02]  /*46c0*/  IADD3 R64, P5, R68, R122.reuse, RZ ;  /* 0x0000007a44407210 */ /* 0x080fe40007fbe0ff */
[----:B------:R-:W-:Y:S02]  /*46d0*/  CS2R R72, SRZ ;  /* 0x0000000000487805 */ /* 0x000fe4000001ff00 */
[-C--:B------:R-:W-:Y:S01]  /*46e0*/  IADD3 R68, P2, R70, R122.reuse, RZ ;  /* 0x0000007a46447210 */ /* 0x080fe20007f5e0ff */
[----:B------:R0:W-:Y:S01]  /*46f0*/  STL.64 [R1+0x4b8], R60 ;  /* 0x0004b83c01007387 */ /* 0x0001e20000100a00 */
[-C--:B------:R-:W-:Y:S02]  /*4700*/  LEA.HI.X.SX32 R65, R15, R123.reuse, 0x1, P5 ;  /* 0x0000007b0f417211 */ /* 0x080fe400028f0eff */
[----:B------:R-:W-:Y:S01]  /*4710*/  LEA.HI.X.SX32 R69, R74, R123, 0x1, P2 ;  /* 0x0000007b4a457211 */ /* 0x000fe200010f0eff */
[----:B------:R-:W-:Y:S01]  /*4720*/  STL.64 [R1+0x4c0], R204 ;  /* 0x0004c0cc01007387 */ /* 0x000fe20000100a00 */
[----:B------:R-:W-:-:S03]  /*4730*/  IADD3 R14, P2, R18, R122, RZ ;  /* 0x0000007a120e7210 */ /* 0x000fc60007f5e0ff */
[----:B------:R1:W-:Y:S01]  /*4740*/  STL.64 [R1+0x598], R4 ;  /* 0x0005980401007387 */ /* 0x0003e20000100a00 */
[----:B------:R-:W-:-:S03]  /*4750*/  LEA.HI.X.SX32 R15, R17, R123, 0x1, P2 ;  /* 0x0000007b110f7211 */ /* 0x000fc600010f0eff */
[----:B------:R2:W-:Y:S01]  /*4760*/  STL.64 [R1+0x4b0], R64 ;  /* 0x0004b04001007387 */ /* 0x0005e20000100a00 */
[-C--:B0-----:R-:W-:Y:S02]  /*4770*/  IADD3 R60, P3, R71, R122.reuse, RZ ;  /* 0x0000007a473c7210 */ /* 0x081fe40007f7e0ff */
[----:B------:R-:W-:Y:S02]  /*4780*/  CS2R R70, SRZ ;  /* 0x0000000000467805 */ /* 0x000fe4000001ff00 */
[----:B------:R-:W-:Y:S02]  /*4790*/  LEA.HI.X.SX32 R61, R19, R123, 0x1, P3 ;  /* 0x0000007b133d7211 */ /* 0x000fe400018f0eff */
[----:B-1----:R-:W-:-:S04]  /*47a0*/  IADD3 R4, P4, R16, R122, RZ ;  /* 0x0000007a10047210 */ /* 0x002fc80007f9e0ff */
[-C--:B------:R-:W-:Y:S02]  /*47b0*/  LEA.HI.X.SX32 R5, R75, R123.reuse, 0x1, P4 ;  /* 0x0000007b4b057211 */ /* 0x080fe400020f0eff */
[----:B------:R-:W-:Y:S02]  /*47c0*/  CS2R R74, SRZ ;  /* 0x00000000004a7805 */ /* 0x000fe4000001ff00 */
[-C--:B--2---:R-:W-:Y:S01]  /*47d0*/  IADD3 R64, P5, R17, R122.reuse, RZ ;  /* 0x0000007a11407210 */ /* 0x084fe20007fbe0ff */
[----:B------:R0:W-:Y:S03]  /*47e0*/  STL.64 [R1+0x670], R4 ;  /* 0x0006700401007387 */ /* 0x0001e60000100a00 */
[----:B------:R-:W-:Y:S01]  /*47f0*/  LEA.HI.X.SX32 R65, R16, R123, 0x1, P5 ;  /* 0x0000007b10417211 */ /* 0x000fe200028f0eff */
[----:B------:R1:W-:Y:S04]  /*4800*/  STL.64 [R1+0x4a8], R68 ;  /* 0x0004a84401007387 */ /* 0x0003e80000100a00 */
[----:B------:R2:W-:Y:S01]  /*4810*/  STL.64 [R1+0x650], R64 ;  /* 0x0006504001007387 */ /* 0x0005e20000100a00 */
[----:B0-----:R-:W-:-:S03]  /*4820*/  IADD3 R4, P4, R19, R122, RZ ;  /* 0x0000007a13047210 */ /* 0x001fc60007f9e0ff */
[----:B------:R0:W-:Y:S01]  /*4830*/  STL.64 [R1+0x610], R14 ;  /* 0x0006100e01007387 */ /* 0x0001e20000100a00 */
[-C--:B------:R-:W-:Y:S02]  /*4840*/  LEA.HI.X.SX32 R5, R18, R123.reuse, 0x1, P4 ;  /* 0x0000007b12057211 */ /* 0x080fe400020f0eff */
[----:B-1----:R-:W-:Y:S02]  /*4850*/  CS2R R68, SRZ ;  /* 0x0000000000447805 */ /* 0x002fe4000001ff00 */
[-C--:B--2---:R-:W-:Y:S01]  /*4860*/  IADD3 R64, P5, R76, R122.reuse, RZ ;  /* 0x0000007a4c407210 */ /* 0x084fe20007fbe0ff */
[----:B------:R1:W-:Y:S03]  /*4870*/  STL.64 [R1+0x590], R4 ;  /* 0x0005900401007387 */ /* 0x0003e60000100a00 */
[----:B------:R-:W-:Y:S01]  /*4880*/  LEA.HI.X.SX32 R65, R80, R123, 0x1, P5 ;  /* 0x0000007b50417211 */ /* 0x000fe200028f0eff */
[----:B------:R2:W-:Y:S01]  /*4890*/  STL.64 [R1+0x4a0], R60 ;  /* 0x0004a03c01007387 */ /* 0x0005e20000100a00 */
[----:B0-----:R-:W-:-:S02]  /*48a0*/  IADD3 R14, P2, R77, R122, RZ ;  /* 0x0000007a4d0e7210 */ /* 0x001fc40007f5e0ff */
[----:B------:R-:W-:Y:S02]  /*48b0*/  CS2R R76, SRZ ;  /* 0x00000000004c7805 */ /* 0x000fe4000001ff00 */
[-C--:B------:R-:W-:Y:S02]  /*48c0*/  IADD3 R16, P5, R79, R122.reuse, RZ ;  /* 0x0000007a4f107210 */ /* 0x080fe40007fbe0ff */
[-C--:B------:R-:W-:Y:S02]  /*48d0*/  LEA.HI.X.SX32 R15, R20, R123.reuse, 0x1, P2 ;  /* 0x0000007b140f7211 */ /* 0x080fe400010f0eff */
[----:B------:R-:W-:Y:S02]  /*48e0*/  LEA.HI.X.SX32 R17, R22, R123, 0x1, P5 ;  /* 0x0000007b16117211 */ /* 0x000fe400028f0eff */
[-C--:B-1----:R-:W-:Y:S02]  /*48f0*/  IADD3 R4, P4, R20, R122.reuse, RZ ;  /* 0x0000007a14047210 */ /* 0x082fe40007f9e0ff */
[----:B--2---:R-:W-:-:S02]  /*4900*/  IADD3 R60, P3, R78, R122, RZ ;  /* 0x0000007a4e3c7210 */ /* 0x004fc40007f7e0ff */
[----:B------:R-:W-:Y:S02]  /*4910*/  CS2R R78, SRZ ;  /* 0x00000000004e7805 */ /* 0x000fe4000001ff00 */
[-C--:B------:R-:W-:Y:S02]  /*4920*/  LEA.HI.X.SX32 R5, R81, R123.reuse, 0x1, P4 ;  /* 0x0000007b51057211 */ /* 0x080fe400020f0eff */
[----:B------:R-:W-:Y:S02]  /*4930*/  CS2R R80, SRZ ;  /* 0x0000000000507805 */ /* 0x000fe4000001ff00 */
[----:B------:R-:W-:Y:S02]  /*4940*/  LEA.HI.X.SX32 R61, R83, R123, 0x1, P3 ;  /* 0x0000007b533d7211 */ /* 0x000fe400018f0eff */
[----:B------:R-:W-:Y:S01]  /*4950*/  IADD3 R18, P3, R82, R122, RZ ;  /* 0x0000007a52127210 */ /* 0x000fe20007f7e0ff */
[----:B------:R0:W-:Y:S01]  /*4960*/  STL.64 [R1+0x588], R4 ;  /* 0x0005880401007387 */ /* 0x0001e20000100a00 */
[----:B------:R-:W-:-:S02]  /*4970*/  CS2R R82, SRZ ;  /* 0x0000000000527805 */ /* 0x000fc4000001ff00 */
[----:B------:R-:W-:Y:S01]  /*4980*/  LEA.HI.X.SX32 R19, R88, R123, 0x1, P3 ;  /* 0x0000007b58137211 */ /* 0x000fe200018f0eff */
[----:B------:R1:W-:Y:S04]  /*4990*/  STL.64 [R1+0x498], R64 ;  /* 0x0004984001007387 */ /* 0x0003e80000100a00 */
[----:B------:R2:W-:Y:S01]  /*49a0*/  STL.64 [R1+0x490], R14 ;  /* 0x0004900e01007387 */ /* 0x0005e20000100a00 */
[----:B0-----:R-:W-:-:S04]  /*49b0*/  IADD3 R4, P4, R21, R122, RZ ;  /* 0x0000007a15047210 */ /* 0x001fc80007f9e0ff */
[-C--:B------:R-:W-:Y:S02]  /*49c0*/  LEA.HI.X.SX32 R5, R85, R123.reuse, 0x1, P4 ;  /* 0x0000007b55057211 */ /* 0x080fe400020f0eff */
[----:B-1----:R-:W-:Y:S02]  /*49d0*/  CS2R R64, SRZ ;  /* 0x0000000000407805 */ /* 0x002fe4000001ff00 */
[-C--:B--2---:R-:W-:Y:S01]  /*49e0*/  IADD3 R14, P2, R22, R122.reuse, RZ ;  /* 0x0000007a160e7210 */ /* 0x084fe20007f5e0ff */
[----:B------:R0:W-:Y:S03]  /*49f0*/  STL.64 [R1+0x608], R4 ;  /* 0x0006080401007387 */ /* 0x0001e60000100a00 */
[----:B------:R-:W-:Y:S01]  /*4a00*/  LEA.HI.X.SX32 R15, R21, R123, 0x1, P2 ;  /* 0x0000007b150f7211 */ /* 0x000fe200010f0eff */
[----:B------:R1:W-:Y:S04]  /*4a10*/  STL.64 [R1+0x488], R60 ;  /* 0x0004883c01007387 */ /* 0x0003e80000100a00 */
[----:B------:R2:W-:Y:S01]  /*4a20*/  STL.64 [R1+0x580], R14 ;  /* 0x0005800e01007387 */ /* 0x0005e20000100a00 */
[----:B0-----:R-:W-:-:S03]  /*4a30*/  IADD3 R4, P4, R84, R122, RZ ;  /* 0x0000007a54047210 */ /* 0x001fc60007f9e0ff */
[----:B------:R0:W-:Y:S01]  /*4a40*/  STL.64 [R1+0x480], R16 ;  /* 0x0004801001007387 */ /* 0x0001e20000100a00 */
[----:B------:R-:W-:Y:S02]  /*4a50*/  CS2R R84, SRZ ;  /* 0x0000000000547805 */ /* 0x000fe4000001ff00 */
[C---:B------:R-:W-:Y:S01]  /*4a60*/  LEA.HI.X.SX32 R5, R23.reuse, R123, 0x1, P4 ;  /* 0x0000007b17057211 */ /* 0x040fe200020f0eff */
[----:B------:R3:W-:Y:S01]  /*4a70*/  STL.64 [R1+0x478], R18 ;  /* 0x0004781201007387 */ /* 0x0007e20000100a00 */
[----:B-1----:R-:W-:Y:S02]  /*4a80*/  CS2R R60, SRZ ;  /* 0x00000000003c7805 */ /* 0x002fe4000001ff00 */
[----:B--2---:R-:W-:-:S04]  /*4a90*/  IADD3 R14, P2, R23, R122, RZ ;  /* 0x0000007a170e7210 */ /* 0x004fc80007f5e0ff */
[----:B------:R-:W-:Y:S02]  /*4aa0*/  LEA.HI.X.SX32 R15, R89, R123, 0x1, P2 ;  /* 0x0000007b590f7211 */ /* 0x000fe400010f0eff */
[----:B0-----:R-:W-:-:S03]  /*4ab0*/  IADD3 R16, P5, R86, R122, RZ ;  /* 0x0000007a56107210 */ /* 0x001fc60007fbe0ff */
[----:B------:R0:W-:Y:S01]  /*4ac0*/  STL.64 [R1+0x578], R14 ;  /* 0x0005780e01007387 */ /* 0x0001e20000100a00 */
[-C--:B------:R-:W-:Y:S02]  /*4ad0*/  LEA.HI.X.SX32 R17, R90, R123.reuse, 0x1, P5 ;  /* 0x0000007b5a117211 */ /* 0x080fe400028f0eff */
[-C--:B---3--:R-:W-:Y:S01]  /*4ae0*/  IADD3 R18, P3, R87, R122.reuse, RZ ;  /* 0x0000007a57127210 */ /* 0x088fe20007f7e0ff */
[----:B------:R1:W-:Y:S01]  /*4af0*/  STL.64 [R1+0x470], R4 ;  /* 0x0004700401007387 */ /* 0x0003e20000100a00 */
[----:B------:R-:W-:Y:S02]  /*4b00*/  CS2R R86, SRZ ;  /* 0x0000000000567805 */ /* 0x000fe4000001ff00 */
[----:B------:R-:W-:Y:S01]  /*4b10*/  LEA.HI.X.SX32 R19, R26, R123, 0x1, P3 ;  /* 0x0000007b1a137211 */ /* 0x000fe200018f0eff */
[----:B------:R2:W-:Y:S01]  /*4b20*/  STL.64 [R1+0x468], R16 ;  /* 0x0004681001007387 */ /* 0x0005e20000100a00 */
[-C--:B0-----:R-:W-:Y:S02]  /*4b30*/  IADD3 R14, P2, R24, R122.reuse, RZ ;  /* 0x0000007a180e7210 */ /* 0x081fe40007f5e0ff */
[----:B-1----:R-:W-:-:S02]  /*4b40*/  IADD3 R4, P4, R25, R122, RZ ;  /* 0x0000007a19047210 */ /* 0x002fc40007f9e0ff */
[-C--:B------:R-:W-:Y:S02]  /*4b50*/  LEA.HI.X.SX32 R15, R92, R123.reuse, 0x1, P2 ;  /* 0x0000007b5c0f7211 */ /* 0x080fe400010f0eff */
[----:B--2---:R-:W-:Y:S02]  /*4b60*/  IADD3 R16, P5, R26, R122, RZ ;  /* 0x0000007a1a107210 */ /* 0x004fe40007fbe0ff */
[-C--:B------:R-:W-:Y:S01]  /*4b70*/  LEA.HI.X.SX32 R5, R24, R123.reuse, 0x1, P4 ;  /* 0x0000007b18057211 */ /* 0x080fe200020f0eff */
[----:B------:R0:W-:Y:S01]  /*4b80*/  STL.64 [R1+0x648], R14 ;  /* 0x0006480e01007387 */ /* 0x0001e20000100a00 */
[----:B------:R-:W-:-:S03]  /*4b90*/  LEA.HI.X.SX32 R17, R25, R123, 0x1, P5 ;  /* 0x0000007b19117211 */ /* 0x000fc600028f0eff */
[----:B------:R1:W-:Y:S04]  /*4ba0*/  STL.64 [R1+0x600], R4 ;  /* 0x0006000401007387 */ /* 0x0003e80000100a00 */
[----:B------:R2:W-:Y:S01]  /*4bb0*/  STL.64 [R1+0x570], R16 ;  /* 0x0005701001007387 */ /* 0x0005e20000100a00 */
[----:B0-----:R-:W-:-:S03]  /*4bc0*/  IADD3 R14, P2, R91, R122, RZ ;  /* 0x0000007a5b0e7210 */ /* 0x001fc60007f5e0ff */
[----:B------:R0:W-:Y:S01]  /*4bd0*/  STL.64 [R1+0x460], R18 ;  /* 0x0004601201007387 */ /* 0x0001e20000100a00 */
[-C--:B-1----:R-:W-:Y:S02]  /*4be0*/  IADD3 R4, P4, R93, R122.reuse, RZ ;  /* 0x0000007a5d047210 */ /* 0x082fe40007f9e0ff */
[-C--:B------:R-:W-:Y:S02]  /*4bf0*/  LEA.HI.X.SX32 R15, R96, R123.reuse, 0x1, P2 ;  /* 0x0000007b600f7211 */ /* 0x080fe400010f0eff */
[CC--:B--2---:R-:W-:Y:S02]  /*4c00*/  IADD3 R16, P5, R27.reuse, R122.reuse, RZ ;  /* 0x0000007a1b107210 */ /* 0x0c4fe40007fbe0ff */
[-C--:B------:R-:W-:Y:S01]  /*4c10*/  LEA.HI.X.SX32 R5, R27, R123.reuse, 0x1, P4 ;  /* 0x0000007b1b057211 */ /* 0x080fe200020f0eff */
[----:B------:R1:W-:Y:S01]  /*4c20*/  STL.64 [R1+0x458], R14 ;  /* 0x0004580e01007387 */ /* 0x0003e20000100a00 */
[----:B------:R-:W-:Y:S02]  /*4c30*/  LEA.HI.X.SX32 R17, R97, R123, 0x1, P5 ;  /* 0x0000007b61117211 */ /* 0x000fe400028f0eff */
[----:B0-----:R-:W-:-:S03]  /*4c40*/  IADD3 R18, P3, R94, R122, RZ ;  /* 0x0000007a5e127210 */ /* 0x001fc60007f7e0ff */
[----:B------:R0:W-:Y:S01]  /*4c50*/  STL.64 [R1+0x568], R16 ;  /* 0x0005681001007387 */ /* 0x0001e20000100a00 */
[----:B------:R-:W-:-:S03]  /*4c60*/  LEA.HI.X.SX32 R19, R99, R123, 0x1, P3 ;  /* 0x0000007b63137211 */ /* 0x000fc600018f0eff */
[----:B------:R2:W-:Y:S01]  /*4c70*/  STL.64 [R1+0x450], R4 ;  /* 0x0004500401007387 */ /* 0x0005e20000100a00 */
[----:B-1----:R-:W-:-:S03]  /*4c80*/  IADD3 R14, P2, R95, R122, RZ ;  /* 0x0000007a5f0e7210 */ /* 0x002fc60007f5e0ff */
[----:B------:R1:W-:Y:S01]  /*4c90*/  STL.64 [R1+0x448], R18 ;  /* 0x0004481201007387 */ /* 0x0003e20000100a00 */
[CC--:B------:R-:W-:Y:S02]  /*4ca0*/  LEA.HI.X.SX32 R15, R29.reuse, R123.reuse, 0x1, P2 ;  /* 0x0000007b1d0f7211 */ /* 0x0c0fe400010f0eff */
[CC--:B0-----:R-:W-:Y:S02]  /*4cb0*/  IADD3 R16, P5, R28.reuse, R122.reuse, RZ ;  /* 0x0000007a1c107210 */ /* 0x0c1fe40007fbe0ff */
[-C--:B--2---:R-:W-:Y:S02]  /*4cc0*/  IADD3 R4, P4, R29, R122.reuse, RZ ;  /* 0x0000007a1d047210 */ /* 0x084fe40007f9e0ff */
[-C--:B------:R-:W-:Y:S02]  /*4cd0*/  LEA.HI.X.SX32 R17, R101, R123.reuse, 0x1, P5 ;  /* 0x0000007b65117211 */ /* 0x080fe400028f0eff */
[-C--:B------:R-:W-:Y:S02]  /*4ce0*/  LEA.HI.X.SX32 R5, R28, R123.reuse, 0x1, P4 ;  /* 0x0000007b1c057211 */ /* 0x080fe400020f0eff */
[-C--:B-1----:R-:W-:Y:S01]  /*4cf0*/  IADD3 R18, P3, R98, R122.reuse, RZ ;  /* 0x0000007a62127210 */ /* 0x082fe20007f7e0ff */
[----:B------:R0:W-:Y:S03]  /*4d00*/  STL.64 [R1+0x5f8], R16 ;  /* 0x0005f81001007387 */ /* 0x0001e60000100a00 */
[----:B------:R-:W-:Y:S01]  /*4d10*/  LEA.HI.X.SX32 R19, R104, R123, 0x1, P3 ;  /* 0x0000007b68137211 */ /* 0x000fe200018f0eff */
[----:B------:R1:W-:Y:S04]  /*4d20*/  STL.64 [R1+0x560], R4 ;  /* 0x0005600401007387 */ /* 0x0003e80000100a00 */
[----:B------:R2:W-:Y:S01]  /*4d30*/  STL.64 [R1+0x440], R14 ;  /* 0x0004400e01007387 */ /* 0x0005e20000100a00 */
[----:B0-----:R-:W-:-:S03]  /*4d40*/  IADD3 R16, P5, R100, R122, RZ ;  /* 0x0000007a64107210 */ /* 0x001fc60007fbe0ff */
[----:B------:R0:W-:Y:S01]  /*4d50*/  STL.64 [R1+0x438], R18 ;  /* 0x0004381201007387 */ /* 0x0001e20000100a00 */
[CC--:B-1----:R-:W-:Y:S02]  /*4d60*/  IADD3 R4, P4, R30.reuse, R122.reuse, RZ ;  /* 0x0000007a1e047210 */ /* 0x0c2fe40007f9e0ff */
[-C--:B------:R-:W-:Y:S02]  /*4d70*/  LEA.HI.X.SX32 R17, R30, R123.reuse, 0x1, P5 ;  /* 0x0000007b1e117211 */ /* 0x080fe400028f0eff */
[----:B------:R-:W-:Y:S02]  /*4d80*/  LEA.HI.X.SX32 R5, R105, R123, 0x1, P4 ;  /* 0x0000007b69057211 */ /* 0x000fe400020f0eff */
[----:B--2---:R-:W-:-:S03]  /*4d90*/  IADD3 R14, P2, R102, R122, RZ ;  /* 0x0000007a660e7210 */ /* 0x004fc60007f5e0ff */
[----:B------:R1:W-:Y:S01]  /*4da0*/  STL.64 [R1+0x558], R4 ;  /* 0x0005580401007387 */ /* 0x0003e20000100a00 */
[-C--:B------:R-:W-:Y:S02]  /*4db0*/  LEA.HI.X.SX32 R15, R106, R123.reuse, 0x1, P2 ;  /* 0x0000007b6a0f7211 */ /* 0x080fe400010f0eff */
[-C--:B0-----:R-:W-:Y:S01]  /*4dc0*/  IADD3 R18, P3, R103, R122.reuse, RZ ;  /* 0x0000007a67127210 */ /* 0x081fe20007f7e0ff */
[----:B------:R0:W-:Y:S03]  /*4dd0*/  STL.64 [R1+0x430], R16 ;  /* 0x0004301001007387 */ /* 0x0001e60000100a00 */
[----:B------:R-:W-:Y:S01]  /*4de0*/  LEA.HI.X.SX32 R19, R35, R123, 0x1, P3 ;  /* 0x0000007b23137211 */ /* 0x000fe200018f0eff */
[----:B------:R2:W-:Y:S01]  /*4df0*/  STL.64 [R1+0x428], R14 ;  /* 0x0004280e01007387 */ /* 0x0005e20000100a00 */
[-C--:B-1----:R-:W-:Y:S02]  /*4e00*/  IADD3 R4, P4, R31, R122.reuse, RZ ;  /* 0x0000007a1f047210 */ /* 0x082fe40007f9e0ff */
[----:B0-----:R-:W-:-:S02]  /*4e10*/  IADD3 R16, P5, R32, R122, RZ ;  /* 0x0000007a20107210 */ /* 0x001fc40007fbe0ff */
[-C--:B------:R-:W-:Y:S02]  /*4e20*/  LEA.HI.X.SX32 R5, R107, R123.reuse, 0x1, P4 ;  /* 0x0000007b6b057211 */ /* 0x080fe400020f0eff */
[-C--:B------:R-:W-:Y:S02]  /*4e30*/  LEA.HI.X.SX32 R17, R31, R123.reuse, 0x1, P5 ;  /* 0x0000007b1f117211 */ /* 0x080fe400028f0eff */
[-C--:B--2---:R-:W-:Y:S01]  /*4e40*/  IADD3 R14, P2, R33, R122.reuse, RZ ;  /* 0x0000007a210e7210 */ /* 0x084fe20007f5e0ff */
[----:B------:R0:W-:Y:S03]  /*4e50*/  STL.64 [R1+0x678], R4 ;  /* 0x0006780401007387 */ /* 0x0001e60000100a00 */
[----:B------:R-:W-:Y:S01]  /*4e60*/  LEA.HI.X.SX32 R15, R32, R123, 0x1, P2 ;  /* 0x0000007b200f7211 */ /* 0x000fe200010f0eff */
[----:B------:R1:W-:Y:S04]  /*4e70*/  STL.64 [R1+0x668], R16 ;  /* 0x0006681001007387 */ /* 0x0003e80000100a00 */
[----:B------:R2:W-:Y:S01]  /*4e80*/  STL.64 [R1+0x640], R14 ;  /* 0x0006400e01007387 */ /* 0x0005e20000100a00 */
[----:B0-----:R-:W-:-:S02]  /*4e90*/  IADD3 R4, P4, R34, R122, RZ ;  /* 0x0000007a22047210 */ /* 0x001fc40007f9e0ff */
[-C--:B-1----:R-:W-:Y:S02]  /*4ea0*/  IADD3 R16, P5, R35, R122.reuse, RZ ;  /* 0x0000007a23107210 */ /* 0x082fe40007fbe0ff */
[-C--:B------:R-:W-:Y:S02]  /*4eb0*/  LEA.HI.X.SX32 R5, R33, R123.reuse, 0x1, P4 ;  /* 0x0000007b21057211 */ /* 0x080fe400020f0eff */
[-C--:B------:R-:W-:Y:S02]  /*4ec0*/  LEA.HI.X.SX32 R17, R34, R123.reuse, 0x1, P5 ;  /* 0x0000007b22117211 */ /* 0x080fe400028f0eff */
[-C--:B--2---:R-:W-:Y:S01]  /*4ed0*/  IADD3 R14, P2, R108, R122.reuse, RZ ;  /* 0x0000007a6c0e7210 */ /* 0x084fe20007f5e0ff */
        /* <DEDUP_REMOVED lines=11> */
[----:B0-----:R-:W-:Y:S02]  /*4f90*/  IADD3 R14, P2, R111, R122, RZ ;  /* 0x0000007a6f0e7210 */ /* 0x001fe40007f5e0ff */
[-C--:B------:R-:W-:Y:S01]  /*4fa0*/  LEA.HI.X.SX32 R19, R115, R123.reuse, 0x1, P3 ;  /* 0x0000007b73137211 */ /* 0x080fe200018f0eff */
[----:B------:R0:W-:Y:S01]  /*4fb0*/  STL.64 [R1+0x410], R4 ;  /* 0x0004100401007387 */ /* 0x0001e20000100a00 */
[----:B------:R-:W-:-:S03]  /*4fc0*/  LEA.HI.X.SX32 R15, R38, R123, 0x1, P2 ;  /* 0x0000007b260f7211 */ /* 0x000fc600010f0eff */
[----:B------:R2:W-:Y:S01]  /*4fd0*/  STL.64 [R1+0x408], R18 ;  /* 0x0004081201007387 */ /* 0x0005e20000100a00 */
[-C--:B-1----:R-:W-:Y:S02]  /*4fe0*/  IADD3 R16, P5, R37, R122.reuse, RZ ;  /* 0x0000007a25107210 */ /* 0x082fe40007fbe0ff */
[-C--:B0-----:R-:W-:Y:S02]  /*4ff0*/  IADD3 R4, P4, R38, R122.reuse, RZ ;  /* 0x0000007a26047210 */ /* 0x081fe40007f9e0ff */
        /* <DEDUP_REMOVED lines=11> */
[-C--:B--2---:R-:W-:Y:S02]  /*50b0*/  IADD3 R14, P2, R118, R122.reuse, RZ ;  /* 0x0000007a760e7210 */ /* 0x084fe40007f5e0ff */
[-C--:B------:R-:W-:Y:S02]  /*50c0*/  LEA.HI.X.SX32 R5, R121, R123.reuse, 0x1, P4 ;  /* 0x0000007b79057211 */ /* 0x080fe400020f0eff */
[-C--:B------:R-:W-:Y:S02]  /*50d0*/  LEA.HI.X.SX32 R15, R154, R123.reuse, 0x1, P2 ;  /* 0x0000007b9a0f7211 */ /* 0x080fe400010f0eff */
[-C--:B0-----:R-:W-:Y:S01]  /*50e0*/  IADD3 R18, P3, R119, R122.reuse, RZ ;  /* 0x0000007a77127210 */ /* 0x081fe20007f7e0ff */
[----:B------:R0:W-:Y:S03]  /*50f0*/  STL.64 [R1+0x538], R4 ;  /* 0x0005380401007387 */ /* 0x0001e60000100a00 */
[----:B------:R-:W-:Y:S01]  /*5100*/  LEA.HI.X.SX32 R19, R42, R123, 0x1, P3 ;  /* 0x0000007b2a137211 */ /* 0x000fe200018f0eff */
[----:B------:R1:W-:Y:S04]  /*5110*/  STL.64 [R1+0x3f0], R16 ;  /* 0x0003f01001007387 */ /* 0x0003e80000100a00 */
[----:B------:R2:W-:Y:S01]  /*5120*/  STL.64 [R1+0x3e8], R14 ;  /* 0x0003e80e01007387 */ /* 0x0005e20000100a00 */
[----:B0-----:R-:W-:-:S02]  /*5130*/  IADD3 R4, P4, R40, R122, RZ ;  /* 0x0000007a28047210 */ /* 0x001fc40007f9e0ff */
[CC--:B-1----:R-:W-:Y:S02]  /*5140*/  IADD3 R16, P5, R41.reuse, R122.reuse, RZ ;  /* 0x0000007a29107210 */ /* 0x0c2fe40007fbe0ff */
        /* <DEDUP_REMOVED lines=43> */
[----:B-1----:R-:W-:-:S04]  /*5400*/  IADD3 R16, P5, R47, R122, RZ ;  /* 0x0000007a2f107210 */ /* 0x002fc80007fbe0ff */
[-C--:B------:R-:W-:Y:S02]  /*5410*/  LEA.HI.X.SX32 R17, R171, R123.reuse, 0x1, P5 ;  /* 0x0000007bab117211 */ /* 0x080fe400028f0eff */
[CC--:B0-----:R-:W-:Y:S02]  /*5420*/  IADD3 R14, P2, R48.reuse, R122.reuse, RZ ;  /* 0x0000007a300e7210 */ /* 0x0c1fe40007f5e0ff */
[----:B--2---:R-:W-:Y:S01]  /*5430*/  IADD3 R4, P4, R49, R122, RZ ;  /* 0x0000007a31047210 */ /* 0x004fe20007f9e0ff */
[----:B------:R0:W-:Y:S01]  /*5440*/  STL.64 [R1+0x660], R16 ;  /* 0x0006601001007387 */ /* 0x0001e20000100a00 */
[-C--:B------:R-:W-:Y:S02]  /*5450*/  LEA.HI.X.SX32 R15, R47, R123.reuse, 0x1, P2 ;  /* 0x0000007b2f0f7211 */ /* 0x080fe400010f0eff */
[----:B------:R-:W-:-:S03]  /*5460*/  LEA.HI.X.SX32 R5, R48, R123, 0x1, P4 ;  /* 0x0000007b30057211 */ /* 0x000fc600020f0eff */
[----:B------:R1:W-:Y:S04]  /*5470*/  STL.64 [R1+0x630], R14 ;  /* 0x0006300e01007387 */ /* 0x0003e80000100a00 */
[----:B------:R2:W-:Y:S01]  /*5480*/  STL.64 [R1+0x5d0], R4 ;  /* 0x0005d00401007387 */ /* 0x0005e20000100a00 */
[----:B0-----:R-:W-:-:S04]  /*5490*/  IADD3 R16, P5, R50, R122, RZ ;  /* 0x0000007a32107210 */ /* 0x001fc80007fbe0ff */
[----:B------:R-:W-:Y:S02]  /*54a0*/  LEA.HI.X.SX32 R17, R49, R123, 0x1, P5 ;  /* 0x0000007b31117211 */ /* 0x000fe400028f0eff */
[----:B-1----:R-:W-:-:S03]  /*54b0*/  IADD3 R14, P2, R172, R122, RZ ;  /* 0x0000007aac0e7210 */ /* 0x002fc60007f5e0ff */
[----:B------:R0:W-:Y:S01]  /*54c0*/  STL.64 [R1+0x510], R16 ;  /* 0x0005101001007387 */ /* 0x0001e20000100a00 */
[----:B--2---:R-:W-:Y:S02]  /*54d0*/  IADD3 R4, P4, R173, R122, RZ ;  /* 0x0000007aad047210 */ /* 0x004fe40007f9e0ff */
[-C--:B------:R-:W-:Y:S01]  /*54e0*/  LEA.HI.X.SX32 R15, R176, R123.reuse, 0x1, P2 ;  /* 0x0000007bb00f7211 */ /* 0x080fe200010f0eff */
[----:B------:R1:W-:Y:S01]  /*54f0*/  STL.64 [R1+0x3a0], R18 ;  /* 0x0003a01201007387 */ /* 0x0003e20000100a00 */
[----:B------:R-:W-:-:S03]  /*5500*/  LEA.HI.X.SX32 R5, R51, R123, 0x1, P4 ;  /* 0x0000007b33057211 */ /* 0x000fc600020f0eff */
[----:B------:R2:W-:Y:S01]  /*5510*/  STL.64 [R1+0x398], R14 ;  /* 0x0003980e01007387 */ /* 0x0005e20000100a00 */
[----:B0-----:R-:W-:-:S04]  /*5520*/  IADD3 R16, P5, R51, R122, RZ ;  /* 0x0000007a33107210 */ /* 0x001fc80007fbe0ff */
[-C--:B------:R-:W-:Y:S02]  /*5530*/  LEA.HI.X.SX32 R17, R177, R123.reuse, 0x1, P5 ;  /* 0x0000007bb1117211 */ /* 0x080fe400028f0eff */
[-C--:B-1----:R-:W-:Y:S02]  /*5540*/  IADD3 R18, P3, R174, R122.reuse, RZ ;  /* 0x0000007aae127210 */ /* 0x082fe40007f7e0ff */
[-C--:B--2---:R-:W-:Y:S01]  /*5550*/  IADD3 R14, P2, R175, R122.reuse, RZ ;  /* 0x0000007aaf0e7210 */ /* 0x084fe20007f5e0ff */
[----:B------:R0:W-:Y:S01]  /*5560*/  STL.64 [R1+0x508], R16 ;  /* 0x0005081001007387 */ /* 0x0001e20000100a00 */
[-C--:B------:R-:W-:Y:S02]  /*5570*/  LEA.HI.X.SX32 R19, R179, R123.reuse, 0x1, P3 ;  /* 0x0000007bb3137211 */ /* 0x080fe400018f0eff */
        /* <DEDUP_REMOVED lines=25> */
[-C--:B-1----:R-:W-:Y:S02]  /*5710*/  IADD3 R16, P5, R58, R122.reuse, RZ ;  /* 0x0000007a3a107210 */ /* 0x082fe40007fbe0ff */
[-C--:B------:R-:W-:Y:S02]  /*5720*/  LEA.HI.X.SX32 R5, R188, R123.reuse, 0x1, P4 ;  /* 0x0000007bbc057211 */ /* 0x080fe400020f0eff */
[----:B--2---:R-:W-:Y:S02]  /*5730*/  IADD3 R14, P2, R59, R122, RZ ;  /* 0x0000007a3b0e7210 */ /* 0x004fe40007f5e0ff */
[-C--:B------:R-:W-:Y:S01]  /*5740*/  LEA.HI.X.SX32 R17, R57, R123.reuse, 0x1, P5 ;  /* 0x0000007b39117211 */ /* 0x080fe200028f0eff */
[----:B------:R0:W-:Y:S01]  /*5750*/  STL.64 [R1+0x628], R4 ;  /* 0x0006280401007387 */ /* 0x0001e20000100a00 */
[----:B------:R-:W-:Y:S02]  /*5760*/  LEA.HI.X.SX32 R15, R58, R123, 0x1, P2 ;  /* 0x0000007b3a0f7211 */ /* 0x000fe400010f0eff */
[----:B------:R-:W-:-:S02]  /*5770*/  CS2R R56, SRZ ;  /* 0x0000000000387805 */ /* 0x000fc4000001ff00 */
[----:B------:R-:W-:Y:S01]  /*5780*/  CS2R R58, SRZ ;  /* 0x00000000003a7805 */ /* 0x000fe2000001ff00 */
        /* <DEDUP_REMOVED lines=17> */
[-C--:B0-----:R-:W-:Y:S02]  /*58a0*/  IADD3 R14, P2, R63, R122.reuse, RZ ;  /* 0x0000007a3f0e7210 */ /* 0x081fe40007f5e0ff */
[----:B--2---:R-:W-:Y:S02]  /*58b0*/  IADD3 R16, P5, R66, R122, RZ ;  /* 0x0000007a42107210 */ /* 0x004fe40007fbe0ff */
[-C--:B------:R-:W-:Y:S02]  /*58c0*/  LEA.HI.X.SX32 R15, R197, R123.reuse, 0x1, P2 ;  /* 0x0000007bc50f7211 */ /* 0x080fe400010f0eff */
[----:B------:R-:W-:Y:S02]  /*58d0*/  LEA.HI.X.SX32 R17, R63, R123, 0x1, P5 ;  /* 0x0000007b3f117211 */ /* 0x000fe400028f0eff */
[----:B------:R-:W-:-:S02]  /*58e0*/  CS2R R62, SRZ ;  /* 0x00000000003e7805 */ /* 0x000fc4000001ff00 */
[-C--:B-1----:R-:W-:Y:S01]  /*58f0*/  IADD3 R18, P3, R194, R122.reuse, RZ ;  /* 0x0000007ac2127210 */ /* 0x082fe20007f7e0ff */
[----:B------:R0:W-:Y:S03]  /*5900*/  STL.64 [R1+0x5b8], R14 ;  /* 0x0005b80e01007387 */ /* 0x0001e60000100a00 */
[----:B------:R-:W-:Y:S01]  /*5910*/  LEA.HI.X.SX32 R19, R199, R123, 0x1, P3 ;  /* 0x0000007bc7137211 */ /* 0x000fe200018f0eff */
[----:B------:R1:W-:Y:S04]  /*5920*/  STL.64 [R1+0x4e0], R16 ;  /* 0x0004e01001007387 */ /* 0x0003e80000100a00 */
[----:B------:R2:W-:Y:S01]  /*5930*/  STL.64 [R1+0x340], R4 ;  /* 0x0003400401007387 */ /* 0x0005e20000100a00 */
[----:B0-----:R-:W-:-:S03]  /*5940*/  IADD3 R14, P2, R196, R122, RZ ;  /* 0x0000007ac40e7210 */ /* 0x001fc60007f5e0ff */
[----:B------:R-:W-:Y:S01]  /*5950*/  STL.64 [R1+0x338], R18 ;  /* 0x0003381201007387 */ /* 0x000fe20000100a00 */
[CC--:B-1----:R-:W-:Y:S02]  /*5960*/  IADD3 R16, P5, R67.reuse, R122.reuse, RZ ;  /* 0x0000007a43107210 */ /* 0x0c2fe40007fbe0ff */
[-C--:B------:R-:W-:Y:S02]  /*5970*/  LEA.HI.X.SX32 R15, R67, R123.reuse, 0x1, P2 ;  /* 0x0000007b430f7211 */ /* 0x080fe400010f0eff */
[----:B------:R-:W-:Y:S02]  /*5980*/  CS2R R66, SRZ ;  /* 0x0000000000427805 */ /* 0x000fe4000001ff00 */
[----:B--2---:R-:W-:Y:S02]  /*5990*/  IADD3 R4, P4, R198, R122, RZ ;  /* 0x0000007ac6047210 */ /* 0x004fe40007f9e0ff */
[-C--:B------:R-:W-:Y:S02]  /*59a0*/  LEA.HI.X.SX32 R17, R202, R123.reuse, 0x1, P5 ;  /* 0x0000007bca117211 */ /* 0x080fe400028f0eff */
[----:B------:R-:W-:-:S03]  /*59b0*/  LEA.HI.X.SX32 R5, R3, R123, 0x1, P4 ;  /* 0x0000007b03057211 */ /* 0x000fc600020f0eff */
[----:B------:R-:W-:Y:S04]  /*59c0*/  STL.64 [R1+0x4d8], R16 ;  /* 0x0004d81001007387 */ /* 0x000fe80000100a00 */
[----:B------:R0:W-:Y:S04]  /*59d0*/  STL.64 [R1+0x330], R14 ;  /* 0x0003300e01007387 */ /* 0x0001e80000100a00 */
[----:B------:R1:W-:Y:S01]  /*59e0*/  STL.64 [R1+0x328], R4 ;  /* 0x0003280401007387 */ /* 0x0003e20000100a00 */
[----:B0-----:R-:W-:-:S07]  /*59f0*/  IMAD.MOV.U32 R14, RZ, RZ, 0x3f800000 ;  /* 0x3f800000ff0e7424 */ /* 0x001fce00078e00ff */
.L_x_1:
[----:B-1----:R-:W2:Y:S01]  /*5a00*/  LDL.64 R4, [R1+0x678] ;  /* 0x0006780001047983 */ /* 0x002ea20000100a00 */
[----:B------:R-:W0:Y:S03]  /*5a10*/  LDC R148, c[0x0][0x254] ;  /* 0x00009500ff947b82 */ /* 0x000e260000000800 */
[----:B------:R-:W3:Y:S04]  /*5a20*/  LDL.64 R16, [R1+0x668] ;  /* 0x0006680001107983 */ /* 0x000ee80000100a00 */
[----:B------:R-:W4:Y:S04]  /*5a30*/  LDL.64 R28, [R1+0x648] ;  /* 0x00064800011c7983 */ /* 0x000f280000100a00 */
[----:B------:R-:W5:Y:S04]  /*5a40*/  LDL.64 R24, [R1+0x670] ;  /* 0x0006700001187983 */ /* 0x000f680000100a00 */
        /* <DEDUP_REMOVED lines=39> */
[----:B------:R-:W5:Y:S01]  /*5cc0*/  LDL.64 R180, [R1+0x440] ;  /* 0x0004400001b47983 */ /* 0x000f620000100a00 */
[----:B------:R-:W-:-:S03]  /*5cd0*/  IMAD.WIDE R34, R12, 0x2, R122 ;  /* 0x000000020c227825 */ /* 0x000fc600078e027a */
        /* <DEDUP_REMOVED lines=18> */
[----:B--2---:R-:W-:-:S03]  /*5e00*/  IMAD.WIDE R4, R12, 0x2, R4 ;  /* 0x000000020c047825 */ /* 0x004fc600078e0204 */
[----:B------:R-:W2:Y:S01]  /*5e10*/  LDG.E.U16 R34, desc[UR10][R34.64] ;  /* 0x0000000a22227981 */ /* 0x000ea2000c1e1500 */
[----:B---3--:R-:W-:-:S03]  /*5e20*/  IMAD.WIDE R46, R12, 0x2, R16 ;  /* 0x000000020c2e7825 */ /* 0x008fc600078e0210 */
[----:B------:R4:W3:Y:S01]  /*5e30*/  LDG.E.U16 R17, desc[UR10][R4.64] ;  /* 0x0000000a04117981 */ /* 0x0008e2000c1e1500 */
[C---:B0-----:R-:W-:Y:S01]  /*5e40*/  LEA R128, R148.reuse, R122, 0x4 ;  /* 0x0000007a94807211 */ /* 0x041fe200078e20ff */
[----:B------:R-:W-:Y:S02]  /*5e50*/  IMAD R132, R148, 0x40, R122 ;  /* 0x0000004094847824 */ /* 0x000fe400078e027a */
[----:B------:R-:W3:Y:S01]  /*5e60*/  LDG.E.U16 R46, desc[UR10][R46.64] ;  /* 0x0000000a2e2e7981 */ /* 0x000ee2000c1e1500 */
[----:B----4-:R-:W-:-:S03]  /*5e70*/  IMAD.WIDE R4, R12, 0x2, R28 ;  /* 0x000000020c047825 */ /* 0x010fc600078e021c */
[----:B------:R-:W4:Y:S01]  /*5e80*/  LDL.64 R28, [R1+0x5f8] ;  /* 0x0005f800011c7983 */ /* 0x000f220000100a00 */
[----:B-----5:R-:W-:-:S03]  /*5e90*/  IMAD.WIDE R94, R12, 0x2, R24 ;  /* 0x000000020c5e7825 */ /* 0x020fc600078e0218 */
[----:B------:R-:W5:Y:S01]  /*5ea0*/  LDL.64 R24, [R1+0x610] ;  /* 0x0006100001187983 */ /* 0x000f620000100a00 */
[----:B------:R-:W-:-:S03]  /*5eb0*/  IMAD.WIDE R20, R12, 0x2, R20 ;  /* 0x000000020c147825 */ /* 0x000fc600078e0214 */
[----:B------:R0:W3:Y:S01]  /*5ec0*/  LDG.E.U16 R48, desc[UR10][R4.64] ;  /* 0x0000000a04307981 */ /* 0x0000e2000c1e1500 */
[----:B------:R-:W-:-:S03]  /*5ed0*/  IMAD.WIDE R112, R12, 0x2, R36 ;  /* 0x000000020c707825 */ /* 0x000fc600078e0224 */
[----:B------:R-:W2:Y:S01]  /*5ee0*/  LDL.64 R36, [R1+0x600] ;  /* 0x0006000001247983 */ /* 0x000ea20000100a00 */
[----:B------:R-:W-:-:S03]  /*5ef0*/  IMAD.WIDE R108, R12, 0x2, R30 ;  /* 0x000000020c6c7825 */ /* 0x000fc600078e021e */
[----:B------:R1:W3:Y:S01]  /*5f00*/  LDG.E.U16 R31, desc[UR10][R20.64] ;  /* 0x0000000a141f7981 */ /* 0x0002e2000c1e1500 */
[----:B0-----:R-:W-:-:S03]  /*5f10*/  IMAD.WIDE R4, R12, 0x2, R44 ;  /* 0x000000020c047825 */ /* 0x001fc600078e022c */
[----:B------:R-:W3:Y:S01]  /*5f20*/  LDG.E.U16 R94, desc[UR10][R94.64] ;  /* 0x0000000a5e5e7981 */ /* 0x000ee2000c1e1500 */
[----:B------:R-:W-:-:S03]  /*5f30*/  IMAD.WIDE R18, R12, 0x2, R18 ;  /* 0x000000020c127825 */ /* 0x000fc600078e0212 */
[----:B------:R-:W3:Y:S01]  /*5f40*/  LDG.E.U16 R16, desc[UR10][R4.64] ;  /* 0x0000000a04107981 */ /* 0x000ee2000c1e1500 */
[----:B-1----:R-:W-:-:S03]  /*5f50*/  IMAD.WIDE R20, R12, 0x2, R38 ;  /* 0x000000020c147825 */ /* 0x002fc600078e0226 */
[----:B------:R-:W3:Y:S01]  /*5f60*/  LDL.64 R38, [R1+0x5e0] ;  /* 0x0005e00001267983 */ /* 0x000ee20000100a00 */
[----:B------:R-:W-:-:S03]  /*5f70*/  IMAD.WIDE R54, R12, 0x2, R32 ;  /* 0x000000020c367825 */ /* 0x000fc600078e0220 */
[----:B------:R-:W3:Y:S04]  /*5f80*/  LDL.64 R32, [R1+0x5d0] ;  /* 0x0005d00001207983 */ /* 0x000ee80000100a00 */
[----:B------:R0:W3:Y:S01]  /*5f90*/  LDG.E.U16 R49, desc[UR10][R18.64] ;  /* 0x0000000a12317981 */ /* 0x0000e2000c1e1500 */
[----:B------:R-:W-:-:S03]  /*5fa0*/  IMAD.WIDE R22, R12, 0x2, R22 ;  /* 0x000000020c167825 */ /* 0x000fc600078e0216 */
[----:B------:R-:W3:Y:S04]  /*5fb0*/  LDG.E.U16 R45, desc[UR10][R20.64] ;  /* 0x0000000a142d7981 */ /* 0x000ee8000c1e1500 */
[----:B------:R5:W3:Y:S01]  /*5fc0*/  LDG.E.U16 R93, desc[UR10][R22.64] ;  /* 0x0000000a165d7981 */ /* 0x000ae2000c1e1500 */
[----:B0-----:R-:W-:-:S03]  /*5fd0*/  IMAD.WIDE R18, R12, 0x2, R52 ;  /* 0x000000020c127825 */ /* 0x001fc600078e0234 */
[----:B------:R-:W3:Y:S01]  /*5fe0*/  LDL.64 R52, [R1+0x5b8] ;  /* 0x0005b80001347983 */ /* 0x000ee20000100a00 */
[----:B------:R-:W-:-:S03]  /*5ff0*/  IMAD.WIDE R164, R12, 0x2, R26 ;  /* 0x000000020ca47825 */ /* 0x000fc600078e021a */
[----:B------:R-:W3:Y:S04]  /*6000*/  LDG.E.U16 R30, desc[UR10][R18.64] ;  /* 0x0000000a121e7981 */ /* 0x000ee8000c1e1500 */
[----:B------:R-:W3:Y:S01]  /*6010*/  LDG.E.U16 R108, desc[UR10][R108.64] ;  /* 0x0000000a6c6c7981 */ /* 0x000ee2000c1e1500 */
[----:B------:R-:W-:-:S03]  /*6020*/  IMAD R130, R148, 0x20, R122 ;  /* 0x0000002094827824 */ /* 0x000fc600078e027a */
[----:B------:R-:W3:Y:S01]  /*6030*/  LDG.E.U16 R112, desc[UR10][R112.64] ;  /* 0x0000000a70707981 */ /* 0x000ee2000c1e1500 */
[----:B----4-:R-:W-:-:S03]  /*6040*/  IMAD.WIDE R4, R12, 0x2, R28 ;  /* 0x000000020c047825 */ /* 0x010fc600078e021c */
[----:B------:R-:W4:Y:S04]  /*6050*/  LDL.64 R26, [R1+0x5c8] ;  /* 0x0005c800011a7983 */ /* 0x000f280000100a00 */
[----:B------:R0:W4:Y:S01]  /*6060*/  LDG.E.U16 R29, desc[UR10][R4.64] ;  /* 0x0000000a041d7981 */ /* 0x000122000c1e1500 */
[----:B-----5:R-:W-:-:S03]  /*6070*/  IMAD.WIDE R22, R12, 0x2, R24 ;  /* 0x000000020c167825 */ /* 0x020fc600078e0218 */
[----:B------:R-:W5:Y:S01]  /*6080*/  LDL.64 R24, [R1+0x5c0] ;  /* 0x0005c00001187983 */ /* 0x000f620000100a00 */
[----:B------:R-:W-:-:S03]  /*6090*/  IMAD.WIDE R20, R12, 0x2, R42 ;  /* 0x000000020c147825 */ /* 0x000fc600078e022a */
[----:B------:R-:W4:Y:S01]  /*60a0*/  LDL.64 R42, [R1+0x710] ;  /* 0x00071000012a7983 */ /* 0x000f220000100a00 */
[----:B0-----:R-:W-:-:S03]  /*60b0*/  IMAD.WIDE R4, R12, 0x2, R50 ;  /* 0x000000020c047825 */ /* 0x001fc600078e0232 */
[----:B------:R-:W4:Y:S01]  /*60c0*/  LDG.E.U16 R107, desc[UR10][R22.64] ;  /* 0x0000000a166b7981 */ /* 0x000f22000c1e1500 */
[----:B------:R-:W-:-:S03]  /*60d0*/  IMAD.WIDE R50, R12, 0x2, R40 ;  /* 0x000000020c327825 */ /* 0x000fc600078e0228 */
[----:B------:R-:W5:Y:S01]  /*60e0*/  LDL.64 R40, [R1+0x5a8] ;  /* 0x0005a80001287983 */ /* 0x000f620000100a00 */
[----:B--2---:R-:W-:-:S03]  /*60f0*/  IMAD.WIDE R18, R12, 0x2, R36 ;  /* 0x000000020c127825 */ /* 0x004fc600078e0224 */
[----:B------:R-:W2:Y:S01]  /*6100*/  LDL.64 R36, [R1+0x708] ;  /* 0x0007080001247983 */ /* 0x000ea20000100a00 */
[----:B---3--:R-:W-:-:S03]  /*6110*/  IMAD.WIDE R110, R12, 0x2, R38 ;  /* 0x000000020c6e7825 */ /* 0x008fc600078e0226 */
[----:B------:R0:W3:Y:S04]  /*6120*/  LDG.E.U16 R44, desc[UR10][R18.64] ;  /* 0x0000000a122c7981 */ /* 0x0000e8000c1e1500 */
[----:B------:R-:W3:Y:S04]  /*6130*/  LDL.64 R38, [R1+0x5a0] ;  /* 0x0005a00001267983 */ /* 0x000ee80000100a00 */
[----:B------:R1:W3:Y:S01]  /*6140*/  LDG.E.U16 R92, desc[UR10][R20.64] ;  /* 0x0000000a145c7981 */ /* 0x0002e2000c1e1500 */
[----:B0-----:R-:W-:-:S03]  /*6150*/  IMAD.WIDE R18, R12, 0x2, R32 ;  /* 0x000000020c127825 */ /* 0x001fc600078e0220 */
[----:B------:R-:W3:Y:S04]  /*6160*/  LDL.64 R32, [R1+0x590] ;  /* 0x0005900001207983 */ /* 0x000ee80000100a00 */
[----:B------:R-:W3:Y:S01]  /*6170*/  LDG.E.U16 R106, desc[UR10][R18.64] ;  /* 0x0000000a126a7981 */ /* 0x000ee2000c1e1500 */
[----:B------:R-:W-:-:S03]  /*6180*/  IMAD.WIDE R22, R12, 0x2, R52 ;  /* 0x000000020c167825 */ /* 0x000fc600078e0234 */
[----:B------:R-:W3:Y:S01]  /*6190*/  LDG.E.U16 R4, desc[UR10][R4.64] ;  /* 0x0000000a04047981 */ /* 0x000ee2000c1e1500 */
[----:B-1----:R-:W-:-:S03]  /*61a0*/  IMAD.WIDE R20, R12, 0x2, R88 ;  /* 0x000000020c147825 */ /* 0x002fc600078e0258 */
[----:B------:R-:W3:Y:S04]  /*61b0*/  LDL.64 R52, [R1+0x558] ;  /* 0x0005580001347983 */ /* 0x000ee80000100a00 */
[----:B------:R-:W3:Y:S04]  /*61c0*/  LDL.64 R88, [R1+0x560] ;  /* 0x0005600001587983 */ /* 0x000ee80000100a00 */
[----:B------:R5:W3:Y:S04]  /*61d0*/  LDG.E.U16 R28, desc[UR10][R22.64] ;  /* 0x0000000a161c7981 */ /* 0x000ae8000c1e1500 */
[----:B------:R4:W3:Y:S04]  /*61e0*/  LDG.E.U16 R163, desc[UR10][R20.64] ;  /* 0x0000000a14a37981 */ /* 0x0008e8000c1e1500 */
[----:B------:R-:W3:Y:S04]  /*61f0*/  LDG.E.U16 R110, desc[UR10][R110.64] ;  /* 0x0000000a6e6e7981 */ /* 0x000ee8000c1e1500 */
[----:B------:R-:W3:Y:S01]  /*6200*/  LDG.E.U16 R54, desc[UR10][R54.64] ;  /* 0x0000000a36367981 */ /* 0x000ee2000c1e1500 */
[----:B------:R-:W-:-:S03]  /*6210*/  IMAD.WIDE R2, R12, 0x2, R2 ;  /* 0x000000020c027825 */ /* 0x000fc600078e0202 */
[----:B------:R-:W3:Y:S04]  /*6220*/  LDG.E.U16 R164, desc[UR10][R164.64] ;  /* 0x0000000aa4a47981 */ /* 0x000ee8000c1e1500 */
[----:B------:R-:W3:Y:S04]  /*6230*/  LDG.E.U16 R2, desc[UR10][R2.64] ;  /* 0x0000000a02027981 */ /* 0x000ee8000c1e1500 */
[----:B------:R-:W3:Y:S01]  /*6240*/  LDG.E.U16 R50, desc[UR10][R50.64] ;  /* 0x0000000a32327981 */ /* 0x000ee2000c1e1500 */
[----:B-----5:R-:W-:-:S03]  /*6250*/  IMAD.WIDE R22, R12, 0x2, R40 ;  /* 0x000000020c167825 */ /* 0x020fc600078e0228 */
[----:B------:R-:W5:Y:S01]  /*6260*/  LDL.64 R40, [R1+0x550] ;  /* 0x0005500001287983 */ /* 0x000f620000100a00 */
[----:B------:R-:W-:-:S03]  /*6270*/  IMAD.WIDE R24, R12, 0x2, R24 ;  /* 0x000000020c187825 */ /* 0x000fc600078e0218 */
[----:B------:R-:W5:Y:S01]  /*6280*/  LDG.E.U16 R90, desc[UR10][R22.64] ;  /* 0x0000000a165a7981 */ /* 0x000f62000c1e1500 */
[----:B----4-:R-:W-:-:S03]  /*6290*/  IMAD.WIDE R20, R12, 0x2, R42 ;  /* 0x000000020c147825 */ /* 0x010fc600078e022a */
[----:B------:R0:W4:Y:S01]  /*62a0*/  LDG.E.U16 R43, desc[UR10][R24.64] ;  /* 0x0000000a182b7981 */ /* 0x000122000c1e1500 */
[----:B--2---:R-:W-:-:S03]  /*62b0*/  IMAD.WIDE R18, R12, 0x2, R36 ;  /* 0x000000020c127825 */ /* 0x004fc600078e0224 */
[----:B------:R-:W2:Y:S04]  /*62c0*/  LDL.64 R36, [R1+0x568] ;  /* 0x0005680001247983 */ /* 0x000ea80000100a00 */
[----:B------:R1:W4:Y:S01]  /*62d0*/  LDG.E.U16 R95, desc[UR10][R20.64] ;  /* 0x0000000a145f7981 */ /* 0x000322000c1e1500 */
[----:B0-----:R-:W-:-:S03]  /*62e0*/  IMAD.WIDE R24, R12, 0x2, R114 ;  /* 0x000000020c187825 */ /* 0x001fc600078e0272 */
[----:B------:R0:W4:Y:S01]  /*62f0*/  LDG.E.U16 R109, desc[UR10][R18.64] ;  /* 0x0000000a126d7981 */ /* 0x000122000c1e1500 */
[----:B---3--:R-:W-:-:S03]  /*6300*/  IMAD.WIDE R32, R12, 0x2, R32 ;  /* 0x000000020c207825 */ /* 0x008fc600078e0220 */
[----:B------:R-:W3:Y:S01]  /*6310*/  LDL.64 R114, [R1+0x528] ;  /* 0x0005280001727983 */ /* 0x000ee20000100a00 */
[----:B-1----:R-:W-:-:S03]  /*6320*/  IMAD.WIDE R20, R12, 0x2, R38 ;  /* 0x000000020c147825 */ /* 0x002fc600078e0226 */
[----:B------:R-:W4:Y:S01]  /*6330*/  LDL.64 R38, [R1+0x548] ;  /* 0x0005480001267983 */ /* 0x000f220000100a00 */
[----:B0-----:R-:W-:-:S03]  /*6340*/  IMAD.WIDE R18, R12, 0x2, R104 ;  /* 0x000000020c127825 */ /* 0x001fc600078e0268 */
[----:B------:R0:W3:Y:S01]  /*6350*/  LDG.E.U16 R105, desc[UR10][R24.64] ;  /* 0x0000000a18697981 */ /* 0x0000e2000c1e1500 */
[----:B------:R-:W-:-:S03]  /*6360*/  IMAD.WIDE R22, R12, 0x2, R100 ;  /* 0x000000020c167825 */ /* 0x000fc600078e0264 */
[----:B------:R1:W3:Y:S04]  /*6370*/  LDG.E.U16 R42, desc[UR10][R20.64] ;  /* 0x0000000a142a7981 */ /* 0x0002e8000c1e1500 */
[----:B------:R1:W3:Y:S01]  /*6380*/  LDG.E.U16 R5, desc[UR10][R32.64] ;  /* 0x0000000a20057981 */ /* 0x0002e2000c1e1500 */
[----:B0-----:R-:W-:-:S03]  /*6390*/  IMAD.WIDE R24, R12, 0x2, R102 ;  /* 0x000000020c187825 */ /* 0x001fc600078e0266 */
[----:B------:R-:W3:Y:S01]  /*63a0*/  LDL.64 R102, [R1+0x520] ;  /* 0x0005200001667983 */ /* 0x000ee20000100a00 */
[----:B-1----:R-:W-:-:S03]  /*63b0*/  IMAD.WIDE R20, R12, 0x2, R98 ;  /* 0x000000020c147825 */ /* 0x002fc600078e0262 */
[----:B------:R0:W3:Y:S01]  /*63c0*/  LDG.E.U16 R101, desc[UR10][R24.64] ;  /* 0x0000000a18657981 */ /* 0x0000e2000c1e1500 */
[----:B------:R-:W-:-:S03]  /*63d0*/  IMAD.WIDE R32, R12, 0x2, R88 ;  /* 0x000000020c207825 */ /* 0x000fc600078e0258 */
[----:B------:R5:W3:Y:S01]  /*63e0*/  LDG.E.U16 R119, desc[UR10][R20.64] ;  /* 0x0000000a14777981 */ /* 0x000ae2000c1e1500 */
[----:B------:R-:W-:-:S03]  /*63f0*/  IMAD.WIDE R26, R12, 0x2, R26 ;  /* 0x000000020c1a7825 */ /* 0x000fc600078e021a */
[----:B------:R-:W3:Y:S01]  /*6400*/  LDL.64 R98, [R1+0x4f0] ;  /* 0x0004f00001627983 */ /* 0x000ee20000100a00 */
[----:B0-----:R-:W-:-:S03]  /*6410*/  IMAD.WIDE R24, R12, 0x2, R52 ;  /* 0x000000020c187825 */ /* 0x001fc600078e0234 */
[----:B------:R-:W3:Y:S04]  /*6420*/  LDL.64 R52, [R1+0x4e8] ;  /* 0x0004e80001347983 */ /* 0x000ee80000100a00 */
[----:B------:R0:W3:Y:S04]  /*6430*/  LDG.E.U16 R91, desc[UR10][R26.64] ;  /* 0x0000000a1a5b7981 */ /* 0x0000e8000c1e1500 */
[----:B------:R-:W3:Y:S01]  /*6440*/  LDG.E.U16 R23, desc[UR10][R22.64] ;  /* 0x0000000a16177981 */ /* 0x000ee2000c1e1500 */
[----:B-----5:R-:W-:-:S03]  /*6450*/  IMAD.WIDE R20, R12, 0x2, R40 ;  /* 0x000000020c147825 */ /* 0x020fc600078e0228 */
[----:B------:R1:W5:Y:S01]  /*6460*/  LDG.E.U16 R41, desc[UR10][R32.64] ;  /* 0x0000000a20297981 */ /* 0x000362000c1e1500 */
[----:B0-----:R-:W-:-:S03]  /*6470*/  IMAD.WIDE R26, R12, 0x2, R116 ;  /* 0x000000020c1a7825 */ /* 0x001fc600078e0274 */
[----:B------:R-:W5:Y:S04]  /*6480*/  LDL.64 R116, [R1+0x4f8] ;  /* 0x0004f80001747983 */ /* 0x000f680000100a00 */
[----:B------:R-:W5:Y:S01]  /*6490*/  LDG.E.U16 R162, desc[UR10][R26.64] ;  /* 0x0000000a1aa27981 */ /* 0x000f62000c1e1500 */
[----:B-1----:R-:W-:-:S03]  /*64a0*/  IMAD.WIDE R32, R12, 0x2, R160 ;  /* 0x000000020c207825 */ /* 0x002fc600078e02a0 */
[----:B------:R-:W5:Y:S01]  /*64b0*/  LDL.64 R160, [R1+0x4b8] ;  /* 0x0004b80001a07983 */ /* 0x000f620000100a00 */
[----:B--2---:R-:W-:-:S03]  /*64c0*/  IMAD.WIDE R36, R12, 0x2, R36 ;  /* 0x000000020c247825 */ /* 0x004fc600078e0224 */
[----:B------:R-:W2:Y:S04]  /*64d0*/  LDG.E.U16 R15, desc[UR10][R20.64] ;  /* 0x0000000a140f7981 */ /* 0x000ea8000c1e1500 */
[----:B------:R0:W2:Y:S04]  /*64e0*/  LDG.E.U16 R26, desc[UR10][R24.64] ;  /* 0x0000000a181a7981 */ /* 0x0000a8000c1e1500 */
[----:B------:R1:W2:Y:S04]  /*64f0*/  LDG.E.U16 R27, desc[UR10][R18.64] ;  /* 0x0000000a121b7981 */ /* 0x0002a8000c1e1500 */
[----:B------:R4:W2:Y:S01]  /*6500*/  LDG.E.U16 R89, desc[UR10][R36.64] ;  /* 0x0000000a24597981 */ /* 0x0008a2000c1e1500 */
[----:B0-----:R-:W-:-:S03]  /*6510*/  IMAD.WIDE R24, R12, 0x2, R158 ;  /* 0x000000020c187825 */ /* 0x001fc600078e029e */
[----:B------:R-:W2:Y:S01]  /*6520*/  LDL.64 R158, [R1+0x4b0] ;  /* 0x0004b000019e7983 */ /* 0x000ea20000100a00 */
[----:B-1----:R-:W-:-:S03]  /*6530*/  IMAD.WIDE R18, R12, 0x2, R96 ;  /* 0x000000020c127825 */ /* 0x002fc600078e0260 */
[----:B------:R-:W2:Y:S04]  /*6540*/  LDG.E.U16 R118, desc[UR10][R32.64] ;  /* 0x0000000a20767981 */ /* 0x000ea8000c1e1500 */
[----:B------:R0:W2:Y:S01]  /*6550*/  LDG.E.U16 R104, desc[UR10][R18.64] ;  /* 0x0000000a12687981 */ /* 0x0000a2000c1e1500 */
[----:B----4-:R-:W-:-:S03]  /*6560*/  IMAD.WIDE R36, R12, 0x2, R170 ;  /* 0x000000020c247825 */ /* 0x010fc600078e02aa */
[----:B------:R-:W4:Y:S04]  /*6570*/  LDL.64 R170, [R1+0x4a8] ;  /* 0x0004a80001aa7983 */ /* 0x000f280000100a00 */
[----:B------:R1:W4:Y:S01]  /*6580*/  LDG.E.U16 R111, desc[UR10][R36.64] ;  /* 0x0000000a246f7981 */ /* 0x000322000c1e1500 */
[----:B0-----:R-:W-:-:S03]  /*6590*/  IMAD.WIDE R18, R12, 0x2, R38 ;  /* 0x000000020c127825 */ /* 0x001fc600078e0226 */
[----:B------:R-:W4:Y:S04]  /*65a0*/  LDL.64 R38, [R1+0x4e0] ;  /* 0x0004e00001267983 */ /* 0x000f280000100a00 */
[----:B------:R0:W4:Y:S01]  /*65b0*/  LDG.E.U16 R97, desc[UR10][R18.64] ;  /* 0x0000000a12617981 */ /* 0x000122000c1e1500 */
[----:B---3--:R-:W-:-:S04]  /*65c0*/  IMAD.WIDE R52, R12, 0x2, R52 ;  /* 0x000000020c347825 */ /* 0x008fc800078e0234 */
[C---:B-1----:R-:W-:Y:S01]  /*65d0*/  IMAD.WIDE R36, R12.reuse, 0x2, R156 ;  /* 0x000000020c247825 */ /* 0x042fe200078e029c */
[----:B------:R-:W3:Y:S03]  /*65e0*/  LDG.E.U16 R55, desc[UR10][R52.64] ;  /* 0x0000000a34377981 */ /* 0x000ee6000c1e1500 */
[C---:B0-----:R-:W-:Y:S01]  /*65f0*/  IMAD.WIDE R18, R12.reuse, 0x2, R102 ;  /* 0x000000020c127825 */ /* 0x041fe200078e0266 */
[----:B------:R0:W3:Y:S03]  /*6600*/  LDG.E.U16 R96, desc[UR10][R36.64] ;  /* 0x0000000a24607981 */ /* 0x0000e6000c1e1500 */
[C---:B------:R-:W-:Y:S01]  /*6610*/  IMAD.WIDE R20, R12.reuse, 0x2, R114 ;  /* 0x000000020c147825 */ /* 0x040fe200078e0272 */
[----:B------:R1:W3:Y:S04]  /*6620*/  LDG.E.U16 R40, desc[UR10][R18.64] ;  /* 0x0000000a12287981 */ /* 0x0002e8000c1e1500 */
[----:B------:R-:W3:Y:S01]  /*6630*/  LDL.64 R114, [R1+0x4c8] ;  /* 0x0004c80001727983 */ /* 0x000ee20000100a00 */
[----:B0-----:R-:W-:-:S03]  /*6640*/  IMAD.WIDE R36, R12, 0x2, R120 ;  /* 0x000000020c247825 */ /* 0x001fc600078e0278 */
[----:B------:R-:W3:Y:S01]  /*6650*/  LDL.64 R120, [R1+0x488] ;  /* 0x0004880001787983 */ /* 0x000ee20000100a00 */
[----:B-1----:R-:W-:-:S03]  /*6660*/  IMAD.WIDE R18, R12, 0x2, R166 ;  /* 0x000000020c127825 */ /* 0x002fc600078e02a6 */
[----:B------:R-:W3:Y:S01]  /*6670*/  LDL.64 R166, [R1+0x480] ;  /* 0x0004800001a67983 */ /* 0x000ee20000100a00 */
[----:B------:R-:W-:-:S03]  /*6680*/  IMAD.WIDE R32, R12, 0x2, R154 ;  /* 0x000000020c207825 */ /* 0x000fc600078e029a */
[----:B------:R-:W3:Y:S04]  /*6690*/  LDL.64 R154, [R1+0x490] ;  /* 0x00049000019a7983 */ /* 0x000ee80000100a00 */
[----:B------:R0:W3:Y:S04]  /*66a0*/  LDG.E.U16 R103, desc[UR10][R24.64] ;  /* 0x0000000a18677981 */ /* 0x0000e8000c1e1500 */
[----:B------:R-:W3:Y:S04]  /*66b0*/  LDL.64 R156, [R1+0x498] ;  /* 0x00049800019c7983 */ /* 0x000ee80000100a00 */
[----:B------:R1:W3:Y:S01]  /*66c0*/  LDG.E.U16 R88, desc[UR10][R20.64] ;  /* 0x0000000a14587981 */ /* 0x0002e2000c1e1500 */
[----:B-----5:R-:W-:-:S03]  /*66d0*/  IMAD.WIDE R52, R12, 0x2, R160 ;  /* 0x000000020c347825 */ /* 0x020fc600078e02a0 */
[----:B------:R-:W5:Y:S04]  /*66e0*/  LDG.E.U16 R33, desc[UR10][R32.64] ;  /* 0x0000000a20217981 */ /* 0x000f68000c1e1500 */
[----:B------:R-:W5:Y:S01]  /*66f0*/  LDL.64 R160, [R1+0x478] ;  /* 0x0004780001a07983 */ /* 0x000f620000100a00 */
[----:B0-----:R-:W-:-:S03]  /*6700*/  IMAD.WIDE R24, R12, 0x2, R168 ;  /* 0x000000020c187825 */ /* 0x001fc600078e02a8 */
[----:B------:R-:W5:Y:S04]  /*6710*/  LDL.64 R168, [R1+0x4a0] ;  /* 0x0004a00001a87983 */ /* 0x000f680000100a00 */
[----:B------:R-:W5:Y:S01]  /*6720*/  LDG.E.U16 R25, desc[UR10][R24.64] ;  /* 0x0000000a18197981 */ /* 0x000f62000c1e1500 */
[----:B-1----:R-:W-:-:S03]  /*6730*/  IMAD.WIDE R20, R12, 0x2, R116 ;  /* 0x000000020c147825 */ /* 0x002fc600078e0274 */
[----:B------:R-:W5:Y:S01]  /*6740*/  LDG.E.U16 R53, desc[UR10][R52.64] ;  /* 0x0000000a34357981 */ /* 0x000f62000c1e1500 */
[----:B------:R-:W-:-:S03]  /*6750*/  IMAD.WIDE R98, R12, 0x2, R98 ;  /* 0x000000020c627825 */ /* 0x000fc600078e0262 */
[----:B------:R-:W5:Y:S04]  /*6760*/  LDG.E.U16 R117, desc[UR10][R20.64] ;  /* 0x0000000a14757981 */ /* 0x000f68000c1e1500 */
[----:B------:R2:W5:Y:S04]  /*6770*/  LDG.E.U16 R24, desc[UR10][R36.64] ;  /* 0x0000000a24187981 */ /* 0x000568000c1e1500 */
[----:B------:R0:W5:Y:S04]  /*6780*/  LDG.E.U16 R102, desc[UR10][R98.64] ;  /* 0x0000000a62667981 */ /* 0x000168000c1e1500 */
[----:B------:R-:W5:Y:S01]  /*6790*/  LDG.E.U16 R18, desc[UR10][R18.64] ;  /* 0x0000000a12127981 */ /* 0x000f62000c1e1500 */
[----:B--2---:R-:W-:-:S03]  /*67a0*/  IMAD.WIDE R36, R12, 0x2, R158 ;  /* 0x000000020c247825 */ /* 0x004fc600078e029e */
[----:B------:R-:W2:Y:S01]  /*67b0*/  LDL.64 R158, [R1+0x470] ;  /* 0x00047000019e7983 */ /* 0x000ea20000100a00 */
[----:B----4-:R-:W-:-:S03]  /*67c0*/  IMAD.WIDE R38, R12, 0x2, R38 ;  /* 0x000000020c267825 */ /* 0x010fc600078e0226 */
[----:B------:R-:W4:Y:S01]  /*67d0*/  LDG.E.U16 R37, desc[UR10][R36.64] ;  /* 0x0000000a24257981 */ /* 0x000f22000c1e1500 */
[----:B------:R-:W-:-:S03]  /*67e0*/  IMAD.WIDE R20, R12, 0x2, R174 ;  /* 0x000000020c147825 */ /* 0x000fc600078e02ae */
[----:B------:R-:W4:Y:S01]  /*67f0*/  LDG.E.U16 R39, desc[UR10][R38.64] ;  /* 0x0000000a26277981 */ /* 0x000f22000c1e1500 */
[----:B0-----:R-:W-:-:S03]  /*6800*/  IMAD.WIDE R98, R12, 0x2, R172 ;  /* 0x000000020c627825 */ /* 0x001fc600078e02ac */
[----:B------:R-:W4:Y:S04]  /*6810*/  LDL.64 R174, [R1+0x420] ;  /* 0x0004200001ae7983 */ /* 0x000f280000100a00 */
[----:B------:R-:W4:Y:S04]  /*6820*/  LDG.E.U16 R100, desc[UR10][R98.64] ;  /* 0x0000000a62647981 */ /* 0x000f28000c1e1500 */
[----:B------:R0:W4:Y:S04]  /*6830*/  LDG.E.U16 R38, desc[UR10][R20.64] ;  /* 0x0000000a14267981 */ /* 0x000128000c1e1500 */
[----:B------:R-:W4:Y:S01]  /*6840*/  LDL.64 R172, [R1+0x418] ;  /* 0x0004180001ac7983 */ /* 0x000f220000100a00 */
[----:B---3--:R-:W-:-:S04]  /*6850*/  IMAD.WIDE R114, R12, 0x2, R114 ;  /* 0x000000020c727825 */ /* 0x008fc800078e0272 */
[C---:B0-----:R-:W-:Y:S02]  /*6860*/  IMAD.WIDE R20, R12.reuse, 0x2, R170 ;  /* 0x000000020c147825 */ /* 0x041fe400078e02aa */
[----:B------:R-:W3:Y:S04]  /*6870*/  LDG.E.U16 R115, desc[UR10][R114.64] ;  /* 0x0000000a72737981 */ /* 0x000ee8000c1e1500 */
[----:B------:R-:W3:Y:S01]  /*6880*/  LDL.64 R170, [R1+0x410] ;  /* 0x0004100001aa7983 */ /* 0x000ee20000100a00 */
[----:B------:R-:W-:-:S03]  /*6890*/  IMAD.WIDE R98, R12, 0x2, R166 ;  /* 0x000000020c627825 */ /* 0x000fc600078e02a6 */
[----:B------:R-:W3:Y:S01]  /*68a0*/  LDL.64 R166, [R1+0x400] ;  /* 0x0004000001a67983 */ /* 0x000ee20000100a00 */
[----:B------:R-:W-:-:S03]  /*68b0*/  IMAD.WIDE R120, R12, 0x2, R120 ;  /* 0x000000020c787825 */ /* 0x000fc600078e0278 */
[----:B------:R-:W3:Y:S01]  /*68c0*/  LDG.E.U16 R22, desc[UR10][R20.64] ;  /* 0x0000000a14167981 */ /* 0x000ee2000c1e1500 */
[----:B------:R-:W-:-:S03]  /*68d0*/  IMAD.WIDE R154, R12, 0x2, R154 ;  /* 0x000000020c9a7825 */ /* 0x000fc600078e029a */
[----:B------:R0:W3:Y:S04]  /*68e0*/  LDG.E.U16 R114, desc[UR10][R120.64] ;  /* 0x0000000a78727981 */ /* 0x0000e8000c1e1500 */
[----:B------:R1:W3:Y:S01]  /*68f0*/  LDG.E.U16 R32, desc[UR10][R154.64] ;  /* 0x0000000a9a207981 */ /* 0x0002e2000c1e1500 */
[----:B------:R-:W-:-:S03]  /*6900*/  IMAD.WIDE R156, R12, 0x2, R156 ;  /* 0x000000020c9c7825 */ /* 0x000fc600078e029c */
[----:B------:R-:W3:Y:S01]  /*6910*/  LDG.E.U16 R99, desc[UR10][R98.64] ;  /* 0x0000000a62637981 */ /* 0x000ee2000c1e1500 */
[----:B0-----:R-:W-:-:S03]  /*6920*/  IMAD.WIDE R120, R12, 0x2, R186 ;  /* 0x000000020c787825 */ /* 0x001fc600078e02ba */
[----:B------:R-:W3:Y:S01]  /*6930*/  LDL.64 R186, [R1+0x3d8] ;  /* 0x0003d80001ba7983 */ /* 0x000ee20000100a00 */
[----:B-1----:R-:W-:-:S03]  /*6940*/  IMAD.WIDE R154, R12, 0x2, R188 ;  /* 0x000000020c9a7825 */ /* 0x002fc600078e02bc */
[----:B------:R-:W3:Y:S04]  /*6950*/  LDL.64 R188, [R1+0x3e0] ;  /* 0x0003e00001bc7983 */ /* 0x000ee80000100a00 */
[----:B------:R-:W3:Y:S04]  /*6960*/  LDG.E.U16 R3, desc[UR10][R156.64] ;  /* 0x0000000a9c037981 */ /* 0x000ee8000c1e1500 */
[----:B------:R-:W3:Y:S04]  /*6970*/  LDG.E.U16 R19, desc[UR10][R154.64] ;  /* 0x0000000a9a137981 */ /* 0x000ee8000c1e1500 */
[----:B------:R-:W3:Y:S01]  /*6980*/  LDG.E.U16 R116, desc[UR10][R120.64] ;  /* 0x0000000a78747981 */ /* 0x000ee2000c1e1500 */
[----:B-----5:R-:W-:-:S05]  /*6990*/  IMAD.WIDE R160, R12, 0x2, R160 ;  /* 0x000000020ca07825 */ /* 0x020fca00078e02a0 */
[----:B------:R0:W5:Y:S02]  /*69a0*/  LDG.E.U16 R52, desc[UR10][R160.64] ;  /* 0x0000000aa0347981 */ /* 0x000164000c1e1500 */
[C---:B0-----:R-:W-:Y:S02]  /*69b0*/  IMAD.WIDE R160, R12.reuse, 0x2, R184 ;  /* 0x000000020ca07825 */ /* 0x041fe400078e02b8 */
[----:B------:R-:W5:Y:S02]  /*69c0*/  LDL.64 R184, [R1+0x3f8] ;  /* 0x0003f80001b87983 */ /* 0x000f640000100a00 */
[C---:B------:R-:W-:Y:S02]  /*69d0*/  IMAD.WIDE R20, R12.reuse, 0x2, R168 ;  /* 0x000000020c147825 */ /* 0x040fe400078e02a8 */
[----:B------:R-:W5:Y:S02]  /*69e0*/  LDL.64 R168, [R1+0x408] ;  /* 0x0004080001a87983 */ /* 0x000f640000100a00 */
[----:B------:R-:W-:-:S02]  /*69f0*/  IMAD.WIDE R156, R12, 0x2, R190 ;  /* 0x000000020c9c7825 */ /* 0x000fc400078e02be */
[----:B------:R-:W5:Y:S02]  /*6a00*/  LDG.E.U16 R20, desc[UR10][R20.64] ;  /* 0x0000000a14147981 */ /* 0x000f64000c1e1500 */
[C---:B------:R-:W-:Y:S02]  /*6a10*/  IMAD.WIDE R154, R12.reuse, 0x2, R178 ;  /* 0x000000020c9a7825 */ /* 0x040fe400078e02b2 */
[----:B------:R-:W5:Y:S02]  /*6a20*/  LDL.64 R178, [R1+0x3a0] ;  /* 0x0003a00001b27983 */ /* 0x000f640000100a00 */
[C---:B--2---:R-:W-:Y:S02]  /*6a30*/  IMAD.WIDE R158, R12.reuse, 0x2, R158 ;  /* 0x000000020c9e7825 */ /* 0x044fe400078e029e */
[----:B------:R-:W2:Y:S02]  /*6a40*/  LDG.E.U16 R47, desc[UR10][R160.64] ;  /* 0x0000000aa02f7981 */ /* 0x000ea4000c1e1500 */
[----:B------:R-:W-:-:S02]  /*6a50*/  IMAD.WIDE R120, R12, 0x2, R176 ;  /* 0x000000020c787825 */ /* 0x000fc400078e02b0 */
[----:B------:R0:W2:Y:S04]  /*6a60*/  LDG.E.U16 R36, desc[UR10][R158.64] ;  /* 0x0000000a9e247981 */ /* 0x0000a8000c1e1500 */
[----:B------:R-:W2:Y:S04]  /*6a70*/  LDL.64 R176, [R1+0x360] ;  /* 0x0003600001b07983 */ /* 0x000ea80000100a00 */
[----:B------:R1:W2:Y:S01]  /*6a80*/  LDG.E.U16 R21, desc[UR10][R156.64] ;  /* 0x0000000a9c157981 */ /* 0x0002a2000c1e1500 */
[----:B0-----:R-:W-:-:S03]  /*6a90*/  IMAD.WIDE R158, R12, 0x2, R182 ;  /* 0x000000020c9e7825 */ /* 0x001fc600078e02b6 */
[----:B------:R-:W2:Y:S04]  /*6aa0*/  LDL.64 R182, [R1+0x398] ;  /* 0x0003980001b67983 */ /* 0x000ea80000100a00 */
[----:B------:R4:W2:Y:S01]  /*6ab0*/  LDG.E.U16 R35, desc[UR10][R120.64] ;  /* 0x0000000a78237981 */ /* 0x0008a2000c1e1500 */
[----:B-1----:R-:W-:-:S03]  /*6ac0*/  IMAD.WIDE R156, R12, 0x2, R180 ;  /* 0x000000020c9c7825 */ /* 0x002fc600078e02b4 */
[----:B------:R-:W2:Y:S04]  /*6ad0*/  LDL.64 R180, [R1+0x358] ;  /* 0x0003580001b47983 */ /* 0x000ea80000100a00 */
[----:B------:R3:W2:Y:S01]  /*6ae0*/  LDG.E.U16 R98, desc[UR10][R156.64] ;  /* 0x0000000a9c627981 */ /* 0x0006a2000c1e1500 */
[----:B----4-:R-:W-:-:S03]  /*6af0*/  IMAD.WIDE R120, R12, 0x2, R174 ;  /* 0x000000020c787825 */ /* 0x010fc600078e02ae */
[----:B------:R-:W4:Y:S04]  /*6b00*/  LDG.E.U16 R51, desc[UR10][R154.64] ;  /* 0x0000000a9a337981 */ /* 0x000f28000c1e1500 */
[----:B------:R0:W4:Y:S01]  /*6b10*/  LDG.E.U16 R165, desc[UR10][R120.64] ;  /* 0x0000000a78a57981 */ /* 0x000122000c1e1500 */
[----:B---3--:R-:W-:-:S03]  /*6b20*/  IMAD.WIDE R156, R12, 0x2, R170 ;  /* 0x000000020c9c7825 */ /* 0x008fc600078e02aa */
[----:B------:R-:W3:Y:S01]  /*6b30*/  LDL.64 R190, [R1+0x388] ;  /* 0x0003880001be7983 */ /* 0x000ee20000100a00 */
[----:B------:R-:W-:-:S03]  /*6b40*/  IMAD.WIDE R160, R12, 0x2, R166 ;  /* 0x000000020ca07825 */ /* 0x000fc600078e02a6 */
[----:B------:R1:W4:Y:S01]  /*6b50*/  LDG.E.U16 R167, desc[UR10][R156.64] ;  /* 0x0000000a9ca77981 */ /* 0x000322000c1e1500 */
[----:B0-----:R-:W-:-:S03]  /*6b60*/  IMAD.WIDE R120, R12, 0x2, R128 ;  /* 0x000000020c787825 */ /* 0x001fc600078e0280 */
[----:B------:R-:W4:Y:S01]  /*6b70*/  LDG.E.U16 R113, desc[UR10][R158.64] ;  /* 0x0000000a9e717981 */ /* 0x000f22000c1e1500 */
[----:B------:R-:W-:-:S03]  /*6b80*/  IMAD.WIDE R154, R12, 0x2, R172 ;  /* 0x000000020c9a7825 */ /* 0x000fc600078e02ac */
[----:B------:R-:W4:Y:S01]  /*6b90*/  LDG.E.U16 R170, desc[UR10][R120.64] ;  /* 0x0000000a78aa7981 */ /* 0x000f22000c1e1500 */
[----:B-1----:R-:W-:-:S03]  /*6ba0*/  IMAD.WIDE R156, R12, 0x2, R132 ;  /* 0x000000020c9c7825 */ /* 0x002fc600078e0284 */
[----:B------:R0:W4:Y:S04]  /*6bb0*/  LDG.E.U16 R166, desc[UR10][R154.64] ;  /* 0x0000000a9aa67981 */ /* 0x000128000c1e1500 */
[----:B------:R1:W4:Y:S01]  /*6bc0*/  LDG.E.U16 R172, desc[UR10][R156.64] ;  /* 0x0000000a9cac7981 */ /* 0x000322000c1e1500 */
[----:B0-----:R-:W-:-:S04]  /*6bd0*/  IMAD.WIDE R154, R12, 0x2, R130 ;  /* 0x000000020c9a7825 */ /* 0x001fc800078e0282 */
[C---:B-1----:R-:W-:Y:S01]  /*6be0*/  IMAD.WIDE R156, R12.reuse, 0x2, R186 ;  /* 0x000000020c9c7825 */ /* 0x042fe200078e02ba */
[----:B------:R0:W4:Y:S04]  /*6bf0*/  LDG.E.U16 R171, desc[UR10][R154.64] ;  /* 0x0000000a9aab7981 */ /* 0x000128000c1e1500 */
[----:B------:R-:W4:Y:S01]  /*6c00*/  LDL.64 R186, [R1+0x350] ;  /* 0x0003500001ba7983 */ /* 0x000f220000100a00 */
[----:B0-----:R-:W-:-:S03]  /*6c10*/  IMAD.WIDE R154, R12, 0x2, R188 ;  /* 0x000000020c9a7825 */ /* 0x001fc600078e02bc */
[----:B------:R-:W4:Y:S01]  /*6c20*/  LDL.64 R188, [R1+0x348] ;  /* 0x0003480001bc7983 */ /* 0x000f220000100a00 */
[----:B-----5:R-:W-:-:S03]  /*6c30*/  IMAD.WIDE R120, R12, 0x2, R184 ;  /* 0x000000020c787825 */ /* 0x020fc600078e02b8 */
[----:B------:R-:W5:Y:S01]  /*6c40*/  LDL.64 R184, [R1+0x3c8] ;  /* 0x0003c80001b87983 */ /* 0x000f620000100a00 */
[----:B------:R-:W-:Y:S01]  /*6c50*/  LEA R134, R148, R122, 0x7 ;  /* 0x0000007a94867211 */ /* 0x000fe200078e38ff */
[----:B------:R-:W-:Y:S02]  /*6c60*/  IMAD.WIDE R158, R12, 0x2, R168 ;  /* 0x000000020c9e7825 */ /* 0x000fe400078e02a8 */
[----:B------:R0:W4:Y:S02]  /*6c70*/  LDG.E.U16 R169, desc[UR10][R160.64] ;  /* 0x0000000aa0a97981 */ /* 0x000124000c1e1500 */
[C-C-:B------:R-:W-:Y:S02]  /*6c80*/  IMAD R150, R148.reuse, 0x90, R122.reuse ;  /* 0x0000009094967824 */ /* 0x140fe400078e027a */
[----:B------:R1:W4:Y:S01]  /*6c90*/  LDG.E.U16 R168, desc[UR10][R158.64] ;  /* 0x0000000a9ea87981 */ /* 0x000322000c1e1500 */
[C-C-:B------:R-:W-:Y:S02]  /*6ca0*/  IMAD R136, R148.reuse, 0x82, R122.reuse ;  /* 0x0000008294887824 */ /* 0x140fe400078e027a */
[----:B------:R-:W-:Y:S01]  /*6cb0*/  IMAD R124, R148, 0x4, R122 ;  /* 0x00000004947c7824 */ /* 0x000fe200078e027a */
[----:B------:R-:W4:Y:S01]  /*6cc0*/  LDG.E.U16 R175, desc[UR10][R120.64] ;  /* 0x0000000a78af7981 */ /* 0x000f22000c1e1500 */
[----:B0-----:R-:W-:-:S04]  /*6cd0*/  IMAD.WIDE R160, R12, 0x2, R150 ;  /* 0x000000020ca07825 */ /* 0x001fc800078e0296 */
[C---:B-1----:R-:W-:Y:S01]  /*6ce0*/  IMAD.WIDE R158, R12.reuse, 0x2, R134 ;  /* 0x000000020c9e7825 */ /* 0x042fe200078e0286 */
[----:B------:R2:W4:Y:S04]  /*6cf0*/  LDG.E.U16 R174, desc[UR10][R160.64] ;  /* 0x0000000aa0ae7981 */ /* 0x000528000c1e1500 */
[----:B------:R0:W4:Y:S01]  /*6d00*/  LDG.E.U16 R173, desc[UR10][R158.64] ;  /* 0x0000000a9ead7981 */ /* 0x000122000c1e1500 */
[----:B--2---:R-:W-:-:S03]  /*6d10*/  IMAD.WIDE R160, R12, 0x2, R176 ;  /* 0x000000020ca07825 */ /* 0x004fc600078e02b0 */
[----:B------:R1:W2:Y:S01]  /*6d20*/  LDG.E.U16 R176, desc[UR10][R154.64] ;  /* 0x0000000a9ab07981 */ /* 0x0002a2000c1e1500 */
[----:B0-----:R-:W-:-:S03]  /*6d30*/  IMAD.WIDE R158, R12, 0x2, R178 ;  /* 0x000000020c9e7825 */ /* 0x001fc600078e02b2 */
[----:B------:R0:W2:Y:S01]  /*6d40*/  LDG.E.U16 R179, desc[UR10][R160.64] ;  /* 0x0000000aa0b37981 */ /* 0x0000a2000c1e1500 */
[----:B------:R-:W-:-:S03]  /*6d50*/  IMAD.WIDE R120, R12, 0x2, R182 ;  /* 0x000000020c787825 */ /* 0x000fc600078e02b6 */
[----:B------:R0:W2:Y:S01]  /*6d60*/  LDG.E.U16 R178, desc[UR10][R158.64] ;  /* 0x0000000a9eb27981 */ /* 0x0000a2000c1e1500 */
[----:B-1----:R-:W-:-:S03]  /*6d70*/  IMAD.WIDE R154, R12, 0x2, R136 ;  /* 0x000000020c9a7825 */ /* 0x002fc600078e0288 */
[----:B------:R1:W2:Y:S01]  /*6d80*/  LDG.E.U16 R182, desc[UR10][R120.64] ;  /* 0x0000000a78b67981 */ /* 0x0002a2000c1e1500 */
[----:B0-----:R-:W-:-:S03]  /*6d90*/  IMAD.WIDE R160, R12, 0x2, R124 ;  /* 0x000000020ca07825 */ /* 0x001fc600078e027c */
[----:B------:R-:W2:Y:S01]  /*6da0*/  LDG.E.U16 R177, desc[UR10][R156.64] ;  /* 0x0000000a9cb17981 */ /* 0x000ea2000c1e1500 */
[----:B------:R-:W-:-:S03]  /*6db0*/  IMAD.WIDE R158, R12, 0x2, R180 ;  /* 0x000000020c9e7825 */ /* 0x000fc600078e02b4 */
[----:B------:R0:W2:Y:S01]  /*6dc0*/  LDG.E.U16 R180, desc[UR10][R154.64] ;  /* 0x0000000a9ab47981 */ /* 0x0000a2000c1e1500 */
[----:B-1----:R-:W-:-:S03]  /*6dd0*/  IMAD.WIDE R120, R12, 0x2, R196 ;  /* 0x000000020c787825 */ /* 0x002fc600078e02c4 */
[----:B------:R-:W2:Y:S01]  /*6de0*/  LDG.E.U16 R160, desc[UR10][R160.64] ;  /* 0x0000000aa0a07981 */ /* 0x000ea2000c1e1500 */
[C-C-:B------:R-:W-:Y:S02]  /*6df0*/  IMAD R152, R148.reuse, 0x92, R122.reuse ;  /* 0x0000009294987824 */ /* 0x140fe400078e027a */
[----:B------:R-:W-:Y:S01]  /*6e00*/  IMAD R138, R148, 0x84, R122 ;  /* 0x00000084948a7824 */ /* 0x000fe200078e027a */
[----:B------:R-:W2:Y:S01]  /*6e10*/  LDL.64 R196, [R1+0x3b8] ;  /* 0x0003b80001c47983 */ /* 0x000ea20000100a00 */
[----:B0-----:R-:W-:-:S03]  /*6e20*/  IMAD.WIDE R154, R12, 0x2, R192 ;  /* 0x000000020c9a7825 */ /* 0x001fc600078e02c0 */
[----:B------:R-:W2:Y:S01]  /*6e30*/  LDL.64 R192, [R1+0x380] ;  /* 0x0003800001c07983 */ /* 0x000ea20000100a00 */
[----:B------:R-:W-:-:S03]  /*6e40*/  IMAD.WIDE R156, R12, 0x2, R152 ;  /* 0x000000020c9c7825 */ /* 0x000fc600078e0298 */
[----:B------:R0:W2:Y:S04]  /*6e50*/  LDG.E.U16 R161, desc[UR10][R120.64] ;  /* 0x0000000a78a17981 */ /* 0x0000a8000c1e1500 */
[----:B------:R1:W2:Y:S04]  /*6e60*/  LDG.E.U16 R183, desc[UR10][R158.64] ;  /* 0x0000000a9eb77981 */ /* 0x0002a8000c1e1500 */
[----:B------:R-:W2:Y:S01]  /*6e70*/  LDG.E.U16 R181, desc[UR10][R156.64] ;  /* 0x0000000a9cb57981 */ /* 0x000ea2000c1e1500 */
[----:B0-----:R-:W-:-:S03]  /*6e80*/  IMAD.WIDE R120, R12, 0x2, R194 ;  /* 0x000000020c787825 */ /* 0x001fc600078e02c2 */
[----:B------:R-:W2:Y:S01]  /*6e90*/  LDL.64 R194, [R1+0x340] ;  /* 0x0003400001c27983 */ /* 0x000ea20000100a00 */
[----:B-1----:R-:W-:-:S06]  /*6ea0*/  IMAD.WIDE R158, R12, 0x2, R138 ;  /* 0x000000020c9e7825 */ /* 0x002fcc00078e028a */
[----:B------:R-:W2:Y:S04]  /*6eb0*/  LDG.E.U16 R158, desc[UR10][R158.64] ;  /* 0x0000000a9e9e7981 */ /* 0x000ea8000c1e1500 */
[----:B------:R3:W2:Y:S02]  /*6ec0*/  LDG.E.U16 R159, desc[UR10][R120.64] ;  /* 0x0000000a789f7981 */ /* 0x0006a4000c1e1500 */
[----:B---3--:R-:W-:-:S04]  /*6ed0*/  IMAD.WIDE R120, R12, 0x2, R190 ;  /* 0x000000020c787825 */ /* 0x008fc800078e02be */
[----:B-----5:R-:W-:Y:S02]  /*6ee0*/  IMAD.WIDE R156, R12, 0x2, R184 ;  /* 0x000000020c9c7825 */ /* 0x020fe400078e02b8 */
[----:B------:R4:W3:Y:S02]  /*6ef0*/  LDG.E.U16 R184, desc[UR10][R154.64] ;  /* 0x0000000a9ab87981 */ /* 0x0008e4000c1e1500 */
[----:B------:R-:W-:Y:S02]  /*6f00*/  IMAD R140, R148, 0x86, R122 ;  /* 0x00000086948c7824 */ /* 0x000fe400078e027a */
[----:B------:R-:W5:Y:S01]  /*6f10*/  LDG.E.U16 R185, desc[UR10][R156.64] ;  /* 0x0000000a9cb97981 */ /* 0x000f62000c1e1500 */
[----:B----4-:R-:W-:-:S05]  /*6f20*/  IMAD.WIDE R154, R12, 0x2, R186 ;  /* 0x000000020c9a7825 */ /* 0x010fca00078e02ba */
[----:B------:R0:W4:Y:S02]  /*6f30*/  LDG.E.U16 R186, desc[UR10][R154.64] ;  /* 0x0000000a9aba7981 */ /* 0x000124000c1e1500 */
[C---:B0-----:R-:W-:Y:S02]  /*6f40*/  IMAD.WIDE R154, R12.reuse, 0x2, R188 ;  /* 0x000000020c9a7825 */ /* 0x041fe400078e02bc */
[----:B------:R0:W5:Y:S02]  /*6f50*/  LDG.E.U16 R188, desc[UR10][R120.64] ;  /* 0x0000000a78bc7981 */ /* 0x000164000c1e1500 */
[----:B------:R-:W-:Y:S02]  /*6f60*/  IMAD.WIDE R156, R12, 0x2, R140 ;  /* 0x000000020c9c7825 */ /* 0x000fe400078e028c */
[----:B------:R-:W5:Y:S02]  /*6f70*/  LDG.E.U16 R189, desc[UR10][R154.64] ;  /* 0x0000000a9abd7981 */ /* 0x000f64000c1e1500 */
[----:B------:R-:W-:-:S02]  /*6f80*/  IMAD R126, R148, 0x8, R122 ;  /* 0x00000008947e7824 */ /* 0x000fc400078e027a */
[----:B------:R1:W5:Y:S01]  /*6f90*/  LDG.E.U16 R187, desc[UR10][R156.64] ;  /* 0x0000000a9cbb7981 */ /* 0x000362000c1e1500 */
[----:B0-----:R-:W-:-:S03]  /*6fa0*/  IMAD.WIDE R120, R12, 0x2, R208 ;  /* 0x000000020c787825 */ /* 0x001fc600078e02d0 */
[----:B------:R-:W3:Y:S01]  /*6fb0*/  LDL.64 R208, [R1+0x3e8] ;  /* 0x0003e80001d07983 */ /* 0x000ee20000100a00 */
[C-C-:B------:R-:W-:Y:S02]  /*6fc0*/  IMAD R142, R148.reuse, 0x88, R122.reuse ;  /* 0x00000088948e7824 */ /* 0x140fe400078e027a */
[----:B------:R-:W-:Y:S01]  /*6fd0*/  IMAD R144, R148, 0x8a, R122 ;  /* 0x0000008a94907824 */ /* 0x000fe200078e027a */
[----:B------:R-:W5:Y:S01]  /*6fe0*/  LDG.E.U16 R191, desc[UR10][R120.64] ;  /* 0x0000000a78bf7981 */ /* 0x000f62000c1e1500 */
[----:B-1----:R-:W-:-:S05]  /*6ff0*/  IMAD.WIDE R156, R12, 0x2, R126 ;  /* 0x000000020c9c7825 */ /* 0x002fca00078e027e */
[----:B------:R0:W5:Y:S02]  /*7000*/  LDG.E.U16 R190, desc[UR10][R156.64] ;  /* 0x0000000a9cbe7981 */ /* 0x000164000c1e1500 */
[----:B0-----:R-:W-:-:S04]  /*7010*/  IMAD.WIDE R156, R12, 0x2, R142 ;  /* 0x000000020c9c7825 */ /* 0x001fc800078e028e */
[C---:B--2---:R-:W-:Y:S02]  /*7020*/  IMAD.WIDE R154, R12.reuse, 0x2, R192 ;  /* 0x000000020c9a7825 */ /* 0x044fe400078e02c0 */
[----:B------:R0:W2:Y:S02]  /*7030*/  LDG.E.U16 R193, desc[UR10][R156.64] ;  /* 0x0000000a9cc17981 */ /* 0x0000a4000c1e1500 */
[C---:B------:R-:W-:Y:S02]  /*7040*/  IMAD.WIDE R120, R12.reuse, 0x2, R196 ;  /* 0x000000020c787825 */ /* 0x040fe400078e02c4 */
[----:B------:R1:W2:Y:S02]  /*7050*/  LDG.E.U16 R192, desc[UR10][R154.64] ;  /* 0x0000000a9ac07981 */ /* 0x0002a4000c1e1500 */
[----:B0-----:R-:W-:-:S04]  /*7060*/  IMAD.WIDE R156, R12, 0x2, R144 ;  /* 0x000000020c9c7825 */ /* 0x001fc800078e0290 */
[----:B-1----:R-:W-:Y:S01]  /*7070*/  IMAD.WIDE R154, R12, 0x2, R194 ;  /* 0x000000020c9a7825 */ /* 0x002fe200078e02c2 */
[----:B------:R0:W2:Y:S04]  /*7080*/  LDG.E.U16 R196, desc[UR10][R156.64] ;  /* 0x0000000a9cc47981 */ /* 0x0000a8000c1e1500 */
[----:B------:R1:W2:Y:S01]  /*7090*/  LDG.E.U16 R194, desc[UR10][R154.64] ;  /* 0x0000000a9ac27981 */ /* 0x0002a2000c1e1500 */
[----:B------:R-:W-:-:S03]  /*70a0*/  IMAD R146, R148, 0x8c, R122 ;  /* 0x0000008c94927824 */ /* 0x000fc600078e027a */
[----:B------:R1:W2:Y:S01]  /*70b0*/  LDG.E.U16 R195, desc[UR10][R120.64] ;  /* 0x0000000a78c37981 */ /* 0x0002a2000c1e1500 */
[----:B0-----:R-:W-:-:S04]  /*70c0*/  IMAD.WIDE R156, R12, 0x2, R198 ;  /* 0x000000020c9c7825 */ /* 0x001fc800078e02c6 */
[C---:B-1----:R-:W-:Y:S01]  /*70d0*/  IMAD.WIDE R154, R12.reuse, 0x2, R228 ;  /* 0x000000020c9a7825 */ /* 0x042fe200078e02e4 */
[----:B------:R0:W2:Y:S03]  /*70e0*/  LDG.E.U16 R199, desc[UR10][R156.64] ;  /* 0x0000000a9cc77981 */ /* 0x0000a6000c1e1500 */
[C---:B------:R-:W-:Y:S01]  /*70f0*/  IMAD.WIDE R120, R12.reuse, 0x2, R230 ;  /* 0x000000020c787825 */ /* 0x040fe200078e02e6 */
[----:B------:R1:W2:Y:S04]  /*7100*/  LDG.E.U16 R198, desc[UR10][R154.64] ;  /* 0x0000000a9ac67981 */ /* 0x0002a8000c1e1500 */
[----:B------:R1:W2:Y:S01]  /*7110*/  LDG.E.U16 R197, desc[UR10][R120.64] ;  /* 0x0000000a78c57981 */ /* 0x0002a2000c1e1500 */
[C---:B0-----:R-:W-:Y:S01]  /*7120*/  IMAD.WIDE R156, R12.reuse, 0x2, R202 ;  /* 0x000000020c9c7825 */ /* 0x041fe200078e02ca */
[----:B------:R-:W0:Y:S03]  /*7130*/  S2R R250, SR_TID.X ;  /* 0x0000000000fa7919 */ /* 0x000e260000002100 */
[C---:B-1----:R-:W-:Y:S01]  /*7140*/  IMAD.WIDE R154, R12.reuse, 0x2, R146 ;  /* 0x000000020c9a7825 */ /* 0x042fe200078e0292 */
[----:B------:R-:W2:Y:S03]  /*7150*/  LDL.64 R230, [R1+0x6c8] ;  /* 0x0006c80001e67983 */ /* 0x000ea60000100a00 */
[----:B------:R-:W-:Y:S01]  /*7160*/  IMAD.WIDE R120, R12, 0x2, R204 ;  /* 0x000000020c787825 */ /* 0x000fe200078e02cc */
[----:B------:R-:W2:Y:S03]  /*7170*/  LDG.E.U16 R203, desc[UR10][R154.64] ;  /* 0x0000000a9acb7981 */ /* 0x000ea6000c1e1500 */
[----:B------:R-:W-:Y:S01]  /*7180*/  IMAD R148, R148, 0x8e, R122 ;  /* 0x0000008e94947824 */ /* 0x000fe200078e027a */
[----:B------:R1:W2:Y:S04]  /*7190*/  LDG.E.U16 R202, desc[UR10][R120.64] ;  /* 0x0000000a78ca7981 */ /* 0x0002a8000c1e1500 */
[----:B------:R1:W2:Y:S04]  /*71a0*/  LDG.E.U16 R204, desc[UR10][R156.64] ;  /* 0x0000000a9ccc7981 */ /* 0x0002a8000c1e1500 */
[----:B------:R-:W2:Y:S01]  /*71b0*/  LDL.64 R228, [R1+0x6c0] ;  /* 0x0006c00001e47983 */ /* 0x000ea20000100a00 */
[----:B-1----:R-:W-:-:S03]  /*71c0*/  IMAD.WIDE R120, R12, 0x2, R224 ;  /* 0x000000020c787825 */ /* 0x002fc600078e02e0 */
[----:B------:R-:W2:Y:S01]  /*71d0*/  LDL.64 R224, [R1+0x6b8] ;  /* 0x0006b80001e07983 */ /* 0x000ea20000100a00 */
[----:B------:R-:W-:-:S03]  /*71e0*/  IMAD.WIDE R156, R12, 0x2, R148 ;  /* 0x000000020c9c7825 */ /* 0x000fc600078e0294 */
[----:B------:R1:W2:Y:S02]  /*71f0*/  LDG.E.U16 R205, desc[UR10][R120.64] ;  /* 0x0000000a78cd7981 */ /* 0x0002a4000c1e1500 */
[C---:B-1----:R-:W-:Y:S02]  /*7200*/  IMAD.WIDE R120, R12.reuse, 0x2, R220 ;  /* 0x000000020c787825 */ /* 0x042fe400078e02dc */
[----:B------:R-:W2:Y:S04]  /*7210*/  LDL.64 R220, [R1+0x6b0] ;  /* 0x0006b00001dc7983 */ /* 0x000ea80000100a00 */
[----:B------:R-:W2:Y:S01]  /*7220*/  LDG.E.U16 R121, desc[UR10][R120.64] ;  /* 0x0000000a78797981 */ /* 0x000ea2000c1e1500 */
[----:B---3--:R-:W-:-:S03]  /*7230*/  IMAD.WIDE R154, R12, 0x2, R208 ;  /* 0x000000020c9a7825 */ /* 0x008fc600078e02d0 */
[----:B------:R1:W3:Y:S04]  /*7240*/  LDG.E.U16 R209, desc[UR10][R156.64] ;  /* 0x0000000a9cd17981 */ /* 0x0002e8000c1e1500 */
[----:B------:R0:W3:Y:S01]  /*7250*/  LDG.E.U16 R208, desc[UR10][R154.64] ;  /* 0x0000000a9ad07981 */ /* 0x0000e2000c1e1500 */
[----:B-1----:R-:W-:-:S04]  /*7260*/  IMAD.WIDE R156, R12, 0x2, R212 ;  /* 0x000000020c9c7825 */ /* 0x002fc800078e02d4 */
[----:B0-----:R-:W-:Y:S02]  /*7270*/  IMAD.WIDE R154, R12, 0x2, R216 ;  /* 0x000000020c9a7825 */ /* 0x001fe400078e02d8 */
[----:B------:R0:W3:Y:S04]  /*7280*/  LDG.E.U16 R156, desc[UR10][R156.64] ;  /* 0x0000000a9c9c7981 */ /* 0x0000e8000c1e1500 */
[----:B------:R1:W3:Y:S01]  /*7290*/  LDG.E.U16 R154, desc[UR10][R154.64] ;  /* 0x0000000a9a9a7981 */ /* 0x0002e2000c1e1500 */
[----:B------:R-:W4:Y:S01]  /*72a0*/  S2R R216, SR_TID.X ;  /* 0x0000000000d87919 */ /* 0x000f220000002100 */
[C---:B0-----:R-:W-:Y:S02]  /*72b0*/  LOP3.LUT R157, R250.reuse, 0x7, RZ, 0xc0, !PT ;  /* 0x00000007fa9d7812 */ /* 0x041fe400078ec0ff */
[----:B------:R-:W-:-:S02]  /*72c0*/  LOP3.LUT R120, R250, 0xe0, RZ, 0xc0, !PT ;  /* 0x000000e0fa787812 */ /* 0x000fc400078ec0ff */
[C---:B------:R-:W-:Y:S01]  /*72d0*/  SHF.L.U32 R212, R250.reuse, 0x1, RZ ;  /* 0x00000001fad47819 */ /* 0x040fe200000006ff */
[C---:B-1----:R-:W-:Y:S02]  /*72e0*/  IMAD.SHL.U32 R155, R157.reuse, 0x10, RZ ;  /* 0x000000109d9b7824 */ /* 0x042fe400078e00ff */
[----:B------:R-:W-:Y:S02]  /*72f0*/  IMAD R120, R157, 0x4, R120 ;  /* 0x000000049d787824 */ /* 0x000fe400078e0278 */
[----:B------:R-:W-:Y:S01]  /*7300*/  IMAD.SHL.U32 R213, R250, 0x8, RZ ;  /* 0x00000008fad57824 */ /* 0x000fe200078e00ff */
[----:B------:R-:W-:-:S04]  /*7310*/  LOP3.LUT R155, R155, 0x30, R212, 0x78, !PT ;  /* 0x000000309b9b7812 */ /* 0x000fc800078e78d4 */
[----:B------:R-:W-:Y:S02]  /*7320*/  LEA R120, R120, R155, 0x7 ;  /* 0x0000009b78787211 */ /* 0x000fe400078e38ff */
[----:B------:R-:W-:-:S05]  /*7330*/  LOP3.LUT R155, R213, 0x30, RZ, 0xc0, !PT ;  /* 0x00000030d59b7812 */ /* 0x000fca00078ec0ff */
[----:B------:R-:W-:Y:S01]  /*7340*/  IMAD R157, R157, 0x40, R155 ;  /* 0x000000409d9d7824 */ /* 0x000fe200078e029b */
[----:B----4-:R-:W-:-:S04]  /*7350*/  LOP3.LUT R216, R216, 0xff, RZ, 0xc0, !PT ;  /* 0x000000ffd8d87812 */ /* 0x010fc800078ec0ff */
[----:B------:R-:W-:Y:S01]  /*7360*/  SHF.L.U32 R155, R216, 0x1, RZ ;  /* 0x00000001d89b7819 */ /* 0x000fe200000006ff */
[----:B------:R-:W-:Y:S06]  /*7370*/  BAR.SYNC.DEFER_BLOCKING 0x0 ;  /* 0x0000000000007b1d */ /* 0x000fec0000010000 */
[----:B------:R0:W-:Y:S04]  /*7380*/  STS.U16 [R155+UR6+0x3000], R4 ;  /* 0x003000049b007988 */ /* 0x0001e80008000406 */
[----:B------:R-:W-:Y:S01]  /*7390*/  STS.U16 [R155+UR6], R34 ;  /* 0x000000229b007988 */ /* 0x000fe20008000406 */
[----:B0-----:R-:W-:-:S03]  /*73a0*/  LOP3.LUT R4, R155, 0x10, RZ, 0x3c, !PT ;  /* 0x000000109b047812 */ /* 0x001fc600078e3cff */
        /* <DEDUP_REMOVED lines=31> */
[----:B------:R-:W-:Y:S04]  /*75a0*/  STS.U16 [R3+UR6+0x400], R160 ;  /* 0x000400a003007988 */ /* 0x000fe80008000406 */
        /* <DEDUP_REMOVED lines=17> */
[----:B------:R-:W-:-:S02]  /*76c0*/  LOP3.LUT R157, R157, 0x10, R212, 0x78, !PT ;  /* 0x000000109d9d7812 */ /* 0x000fc400078e78d4 */
[----:B------:R-:W-:Y:S01]  /*76d0*/  LOP3.LUT R2, R250, 0x10, RZ, 0xc0, !PT ;  /* 0x00000010fa027812 */ /* 0x000fe200078ec0ff */
[----:B------:R-:W4:Y:S01]  /*76e0*/  LDL.64 R96, [R1+0x6f8] ;  /* 0x0006f80001607983 */ /* 0x000f220000100a00 */
        /* <DEDUP_REMOVED lines=8> */
[----:B-----5:R-:W-:Y:S04]  /*7770*/  STS.U16 [R4+UR6+0x8600], R187 ;  /* 0x008600bb04007988 */ /* 0x020fe80008000406 */
        /* <DEDUP_REMOVED lines=8> */
[----:B------:R1:W-:Y:S01]  /*7800*/  STS.U16 [R3+UR6+0x1800], R108 ;  /* 0x0018006c03007988 */ /* 0x0003e20008000406 */
[----:B0-----:R-:W-:-:S03]  /*7810*/  LOP3.LUT R4, R155, 0x50, RZ, 0x3c, !PT ;  /* 0x000000509b047812 */ /* 0x001fc600078e3cff */
[----:B------:R-:W-:Y:S04]  /*7820*/  STS.U16 [R3+UR6+0x2800], R107 ;  /* 0x0028006b03007988 */ /* 0x000fe80008000406 */
[----:B------:R-:W-:Y:S04]  /*7830*/  STS.U16 [R3+UR6+0x3800], R106 ;  /* 0x0038006a03007988 */ /* 0x000fe80008000406 */
[----:B------:R-:W-:Y:S04]  /*7840*/  STS.U16 [R3+UR6+0x4800], R105 ;  /* 0x0048006903007988 */ /* 0x000fe80008000406 */
[----:B------:R-:W-:Y:S04]  /*7850*/  STS.U16 [R3+UR6+0x5800], R104 ;  /* 0x0058006803007988 */ /* 0x000fe80008000406 */
[----:B------:R-:W-:Y:S04]  /*7860*/  STS.U16 [R3+UR6+0x6800], R103 ;  /* 0x0068006703007988 */ /* 0x000fe80008000406 */
[----:B------:R-:W-:Y:S04]  /*7870*/  STS.U16 [R3+UR6+0x7800], R102 ;  /* 0x0078006603007988 */ /* 0x000fe80008000406 */
[----:B--2---:R-:W-:Y:S04]  /*7880*/  STS.U16 [R3+UR6+0x8800], R193 ;  /* 0x008800c103007988 */ /* 0x004fe80008000406 */
        /* <DEDUP_REMOVED lines=8> */
[----:B------:R-:W-:-:S03]  /*7910*/  IMAD R2, R2, 0x20, R157 ;  /* 0x0000002002027824 */ /* 0x000fc600078e029d */
[----:B-1----:R-:W2:Y:S01]  /*7920*/  LDL.64 R108, [R1+0x280] ;  /* 0x00028000016c7983 */ /* 0x002ea20000100a00 */
[C---:B0-----:R-:W-:Y:S02]  /*7930*/  LOP3.LUT R3, R155.reuse, 0x60, RZ, 0x3c, !PT ;  /* 0x000000609b037812 */ /* 0x041fe400078e3cff */
[----:B------:R-:W-:Y:S01]  /*7940*/  LOP3.LUT R155, R155, 0x70, RZ, 0x3c, !PT ;  /* 0x000000709b9b7812 */ /* 0x000fe200078e3cff */
        /* <DEDUP_REMOVED lines=39> */
[----:B---3--:R-:W-:Y:S04]  /*7bc0*/  STS.U16 [R155+UR6+0x8e00], R209 ;  /* 0x008e00d19b007988 */ /* 0x008fe80008000406 */
[----:B------:R-:W-:Y:S04]  /*7bd0*/  STS.U16 [R155+UR6+0x9e00], R22 ;  /* 0x009e00169b007988 */ /* 0x000fe80008000406 */
[----:B------:R-:W-:Y:S04]  /*7be0*/  STS.U16 [R155+UR6+0xae00], R21 ;  /* 0x00ae00159b007988 */ /* 0x000fe80008000406 */
[----:B------:R-:W-:Y:S04]  /*7bf0*/  STS.U16 [R155+UR6+0xbe00], R205 ;  /* 0x00be00cd9b007988 */ /* 0x000fe80008000406 */
[----:B------:R-:W-:Y:S04]  /*7c00*/  STS.U16 [R155+UR6+0xce00], R208 ;  /* 0x00ce00d09b007988 */ /* 0x000fe80008000406 */
[----:B------:R-:W-:Y:S04]  /*7c10*/  STS.U16 [R155+UR6+0xde00], R121 ;  /* 0x00de00799b007988 */ /* 0x000fe80008000406 */
[----:B------:R-:W-:Y:S04]  /*7c20*/  STS.U16 [R155+UR6+0xee00], R154 ;  /* 0x00ee009a9b007988 */ /* 0x000fe80008000406 */
[----:B------:R-:W-:Y:S01]  /*7c30*/  STS.U16 [R155+UR6+0xfe00], R156 ;  /* 0x00fe009c9b007988 */ /* 0x000fe20008000406 */
[----:B------:R-:W-:Y:S01]  /*7c40*/  BAR.SYNC.DEFER_BLOCKING 0x0 ;  /* 0x0000000000007b1d */ /* 0x000fe20000010000 */
[----:B0-----:R-:W-:-:S02]  /*7c50*/  LOP3.LUT R4, R2, 0x20, RZ, 0x3c, !PT ;  /* 0x0000002002047812 */ /* 0x001fc400078e3cff */
[----:B-1----:R-:W-:Y:S02]  /*7c60*/  LOP3.LUT R3, R120, 0x40, RZ, 0x3c, !PT ;  /* 0x0000004078037812 */ /* 0x002fe400078e3cff */
[----:B------:R-:W-:Y:S01]  /*7c70*/  LOP3.LUT R203, R213, 0xe0, RZ, 0xc0, !PT ;  /* 0x000000e0d5cb7812 */ /* 0x000fe200078ec0ff */
[----:B------:R-:W3:Y:S04]  /*7c80*/  LDL.64 R98, [R1+0x250] ;  /* 0x0002500001627983 */ /* 0x000ee80000100a00 */
[----:B------:R-:W5:Y:S04]  /*7c90*/  LDL.64 R102, [R1+0x270] ;  /* 0x0002700001667983 */ /* 0x000f680000100a00 */
[----:B------:R-:W3:Y:S04]  /*7ca0*/  LDL.64 R100, [R1+0x260] ;  /* 0x0002600001647983 */ /* 0x000ee80000100a00 */
[----:B------:R-:W3:Y:S04]  /*7cb0*/  LDL.64 R106, [R1+0x240] ;  /* 0x00024000016a7983 */ /* 0x000ee80000100a00 */
[----:B------:R-:W-:Y:S04]  /*7cc0*/  LDSM.16.MT88.4 R32, [R2+UR6+0x10000] ;  /* 0x010000060220783b */ /* 0x000fe80008004200 */
[----:B------:R-:W0:Y:S04]  /*7cd0*/  LDSM.16.M88.4 R48, [R120+UR6] ;  /* 0x000000067830783b */ /* 0x000e280008000200 */
[----:B------:R-:W1:Y:S04]  /*7ce0*/  LDSM.16.M88.4 R52, [R120+UR6+0x8000] ;  /* 0x008000067834783b */ /* 0x000e680008000200 */
[----:B------:R-:W4:Y:S04]  /*7cf0*/  LDSM.16.MT88.4 R36, [R4+UR6+0x10000] ;  /* 0x010000060424783b */ /* 0x000f280008004200 */
[----:B------:R-:W4:Y:S04]  /*7d00*/  LDSM.16.MT88.4 R20, [R2+UR6+0x10400] ;  /* 0x010400060214783b */ /* 0x000f280008004200 */
[----:B------:R-:W4:Y:S04]  /*7d10*/  LDSM.16.MT88.4 R24, [R4+UR6+0x10400] ;  /* 0x010400060418783b */ /* 0x000f280008004200 */
[----:B------:R-:W-:Y:S04]  /*7d20*/  LDSM.16.MT88.4 R16, [R2+UR6+0x10800] ;  /* 0x010800060210783b */ /* 0x000fe80008004200 */
[----:B------:R-:W2:Y:S04]  /*7d30*/  LDSM.16.M88.4 R44, [R3+UR6] ;  /* 0x00000006032c783b */ /* 0x000ea80008000200 */
[----:B------:R-:W2:Y:S04]  /*7d40*/  LDSM.16.M88.4 R28, [R3+UR6+0x8000] ;  /* 0x00800006031c783b */ /* 0x000ea80008000200 */
[----:B------:R-:W2:Y:S04]  /*7d50*/  LDSM.16.MT88.4 R40, [R4+UR6+0x10800] ;  /* 0x010800060428783b */ /* 0x000ea80008004200 */
[----:B------:R-:W3:Y:S01]  /*7d60*/  LDL.64 R104, [R1+0x230] ;  /* 0x0002300001687983 */ /* 0x000ee20000100a00 */
[C---:B0-----:R-:W-:Y:S03]  /*7d70*/  HMMA.16816.F32 R92, R32.reuse, R48, RZ ;  /* 0x00000030205c723c */ /* 0x041fe600000018ff */
[----:B------:R-:W3:Y:S04]  /*7d80*/  LDL.64 R110, [R1+0x220] ;  /* 0x00022000016e7983 */ /* 0x000ee80000100a00 */
[----:B------:R-:W3:Y:S01]  /*7d90*/  LDL.64 R114, [R1+0x200] ;  /* 0x0002000001727983 */ /* 0x000ee20000100a00 */
[----:B-1----:R-:W-:Y:S03]  /*7da0*/  HMMA.16816.F32 R32, R32, R52, RZ ;  /* 0x000000342020723c */ /* 0x002fe600000018ff */
[----:B------:R-:W3:Y:S03]  /*7db0*/  LDL.64 R156, [R1+0x1f0] ;  /* 0x0001f000019c7983 */ /* 0x000ee60000100a00 */
[C---:B----4-:R-:W-:Y:S01]  /*7dc0*/  HMMA.16816.F32 R88, R36.reuse, R48, RZ ;  /* 0x000000302458723c */ /* 0x050fe200000018ff */
[----:B------:R-:W4:Y:S04]  /*7dd0*/  LDL.64 R154, [R1+0x1d0] ;  /* 0x0001d000019a7983 */ /* 0x000f280000100a00 */
[----:B------:R-:W4:Y:S01]  /*7de0*/  LDL.64 R160, [R1+0x1e0] ;  /* 0x0001e00001a07983 */ /* 0x000f220000100a00 */
[----:B------:R-:W-:Y:S03]  /*7df0*/  HMMA.16816.F32 R36, R36, R52, RZ ;  /* 0x000000342424723c */ /* 0x000fe600000018ff */
[----:B------:R-:W4:Y:S03]  /*7e00*/  LDL.64 R118, [R1+0x1b0] ;  /* 0x0001b00001767983 */ /* 0x000f260000100a00 */
[C---:B------:R-:W-:Y:S01]  /*7e10*/  HMMA.16816.F32 R92, R20.reuse, R50, R92 ;  /* 0x00000032145c723c */ /* 0x040fe2000000185c */
[----:B------:R-:W4:Y:S04]  /*7e20*/  LDL.64 R158, [R1+0x190] ;  /* 0x00019000019e7983 */ /* 0x000f280000100a00 */
[----:B------:R-:W5:Y:S01]  /*7e30*/  LDL.64 R112, [R1+0x1c8] ;  /* 0x0001c80001707983 */ /* 0x000f620000100a00 */
[----:B------:R-:W-:Y:S03]  /*7e40*/  HMMA.16816.F32 R20, R20, R54, R32 ;  /* 0x000000361414723c */ /* 0x000fe60000001820 */
[----:B------:R-:W0:Y:S03]  /*7e50*/  LDSM.16.MT88.4 R32, [R2+UR6+0x10c00] ;  /* 0x010c00060220783b */ /* 0x000e260008004200 */
[C---:B------:R-:W-:Y:S01]  /*7e60*/  HMMA.16816.F32 R48, R24.reuse, R50, R88 ;  /* 0x000000321830723c */ /* 0x040fe20000001858 */
[----:B------:R-:W1:Y:S04]  /*7e70*/  LDSM.16.MT88.4 R88, [R4+UR6+0x10c00] ;  /* 0x010c00060458783b */ /* 0x000e680008004200 */
[----:B------:R-:W4:Y:S01]  /*7e80*/  LDL.64 R198, [R1+0x170] ;  /* 0x0001700001c67983 */ /* 0x000f220000100a00 */
[----:B------:R-:W-:Y:S03]  /*7e90*/  HMMA.16816.F32 R52, R24, R54, R36 ;  /* 0x000000361834723c */ /* 0x000fe60000001824 */
[----:B------:R-:W-:Y:S03]  /*7ea0*/  LDSM.16.MT88.4 R36, [R2+UR6+0x11000] ;  /* 0x011000060224783b */ /* 0x000fe60008004200 */
[C---:B--2---:R-:W-:Y:S01]  /*7eb0*/  HMMA.16816.F32 R92, R16.reuse, R44, R92 ;  /* 0x0000002c105c723c */ /* 0x044fe2000000185c */
[----:B------:R-:W2:Y:S04]  /*7ec0*/  LDSM.16.M88.4 R24, [R120+UR6+0x80] ;  /* 0x000080067818783b */ /* 0x000ea80008000200 */
[----:B------:R-:W4:Y:S01]  /*7ed0*/  LDL.64 R204, [R1+0x1a0] ;  /* 0x0001a00001cc7983 */ /* 0x000f220000100a00 */
[----:B------:R-:W-:Y:S03]  /*7ee0*/  HMMA.16816.F32 R16, R16, R28, R20 ;  /* 0x0000001c1010723c */ /* 0x000fe60000001814 */
[----:B------:R-:W2:Y:S03]  /*7ef0*/  LDSM.16.M88.4 R20, [R120+UR6+0x8080] ;  /* 0x008080067814783b */ /* 0x000ea60008000200 */
[C---:B------:R-:W-:Y:S01]  /*7f00*/  HMMA.16816.F32 R48, R40.reuse, R44, R48 ;  /* 0x0000002c2830723c */ /* 0x040fe20000001830 */
[----:B------:R-:W3:Y:S04]  /*7f10*/  LDL.64 R116, [R1+0x198] ;  /* 0x0001980001747983 */ /* 0x000ee80000100a00 */
[----:B------:R-:W4:Y:S01]  /*7f20*/  LDL.64 R208, [R1+0x130] ;  /* 0x0001300001d07983 */ /* 0x000f220000100a00 */
[----:B------:R-:W-:Y:S03]  /*7f30*/  HMMA.16816.F32 R40, R40, R28, R52 ;  /* 0x0000001c2828723c */ /* 0x000fe60000001834 */
[----:B------:R-:W2:Y:S03]  /*7f40*/  LDSM.16.MT88.4 R52, [R4+UR6+0x11000] ;  /* 0x011000060434783b */ /* 0x000ea60008004200 */
[C---:B0-----:R-:W-:Y:S01]  /*7f50*/  HMMA.16816.F32 R92, R32.reuse, R46, R92 ;  /* 0x0000002e205c723c */ /* 0x041fe2000000185c */
[----:B------:R-:W4:Y:S05]  /*7f60*/  LDL.64 R212, [R1+0x150] ;  /* 0x0001500001d47983 */ /* 0x000f2a0000100a00 */
[----:B------:R-:W-:Y:S01]  /*7f70*/  HMMA.16816.F32 R32, R32, R30, R16 ;  /* 0x0000001e2020723c */ /* 0x000fe20000001810 */
[----:B------:R-:W0:Y:S05]  /*7f80*/  LDSM.16.MT88.4 R16, [R2+UR6+0x11400] ;  /* 0x011400060210783b */ /* 0x000e2a0008004200 */
[C---:B-1----:R-:W-:Y:S01]  /*7f90*/  HMMA.16816.F32 R44, R88.reuse, R46, R48 ;  /* 0x0000002e582c723c */ /* 0x042fe20000001830 */
[----:B------:R-:W-:Y:S05]  /*7fa0*/  LDSM.16.M88.4 R48, [R3+UR6+0x8080] ;  /* 0x008080060330783b */ /* 0x000fea0008000200 */
[----:B------:R-:W-:Y:S01]  /*7fb0*/  HMMA.16816.F32 R88, R88, R30, R40 ;  /* 0x0000001e5858723c */ /* 0x000fe20000001828 */
[----:B------:R-:W1:Y:S04]  /*7fc0*/  LDSM.16.MT88.4 R28, [R4+UR6+0x11400] ;  /* 0x01140006041c783b */ /* 0x000e680008004200 */
[----:B------:R-:W-:Y:S01]  /*7fd0*/  LDSM.16.M88.4 R40, [R3+UR6+0x80] ;  /* 0x000080060328783b */ /* 0x000fe20008000200 */
[C---:B--2---:R-:W-:Y:S06]  /*7fe0*/  HMMA.16816.F32 R92, R36.reuse, R24, R92 ;  /* 0x00000018245c723c */ /* 0x044fec000000185c */
[----:B------:R-:W-:Y:S01]  /*7ff0*/  HMMA.16816.F32 R32, R36, R20, R32 ;  /* 0x000000142420723c */ /* 0x000fe20000001820 */
[----:B------:R-:W2:Y:S05]  /*8000*/  LDSM.16.MT88.4 R36, [R2+UR6+0x11800] ;  /* 0x011800060224783b */ /* 0x000eaa0008004200 */
[C---:B------:R-:W-:Y:S06]  /*8010*/  HMMA.16816.F32 R44, R52.reuse, R24, R44 ;  /* 0x00000018342c723c */ /* 0x040fec000000182c */
[----:B------:R-:W-:Y:S01]  /*8020*/  HMMA.16816.F32 R52, R52, R20, R88 ;  /* 0x000000143434723c */ /* 0x000fe20000001858 */
[----:B------:R-:W2:Y:S05]  /*8030*/  LDSM.16.MT88.4 R88, [R4+UR6+0x11800] ;  /* 0x011800060458783b */ /* 0x000eaa0008004200 */
[C---:B0-----:R-:W-:Y:S06]  /*8040*/  HMMA.16816.F32 R92, R16.reuse, R26, R92 ;  /* 0x0000001a105c723c */ /* 0x041fec000000185c */
[----:B------:R-:W-:Y:S01]  /*8050*/  HMMA.16816.F32 R32, R16, R22, R32 ;  /* 0x000000161020723c */ /* 0x000fe20000001820 */
[----:B------:R-:W0:Y:S05]  /*8060*/  LDSM.16.MT88.4 R16, [R2+UR6+0x11c00] ;  /* 0x011c00060210783b */ /* 0x000e2a0008004200 */
[C---:B-1----:R-:W-:Y:S01]  /*8070*/  HMMA.16816.F32 R44, R28.reuse, R26, R44 ;  /* 0x0000001a1c2c723c */ /* 0x042fe2000000182c */
[----:B------:R-:W-:Y:S05]  /*8080*/  LDSM.16.M88.4 R24, [R120+UR6+0x100] ;  /* 0x000100067818783b */ /* 0x000fea0008000200 */
[----:B------:R-:W-:Y:S01]  /*8090*/  HMMA.16816.F32 R52, R28, R22, R52 ;  /* 0x000000161c34723c */ /* 0x000fe20000001834 */
[----:B------:R-:W1:Y:S04]  /*80a0*/  LDSM.16.MT88.4 R20, [R4+UR6+0x11c00] ;  /* 0x011c00060414783b */ /* 0x000e680008004200 */
[----:B------:R-:W1:Y:S01]  /*80b0*/  LDSM.16.MT88.4 R28, [R2+UR6+0x12000] ;  /* 0x01200006021c783b */ /* 0x000e620008004200 */
[C---:B--2---:R-:W-:Y:S06]  /*80c0*/  HMMA.16816.F32 R92, R36.reuse, R40, R92 ;  /* 0x00000028245c723c */ /* 0x044fec000000185c */
[----:B------:R-:W-:Y:S01]  /*80d0*/  HMMA.16816.F32 R32, R36, R48, R32 ;  /* 0x000000302420723c */ /* 0x000fe20000001820 */
[----:B------:R-:W2:Y:S05]  /*80e0*/  LDSM.16.M88.4 R36, [R120+UR6+0x8100] ;  /* 0x008100067824783b */ /* 0x000eaa0008000200 */
[C---:B------:R-:W-:Y:S06]  /*80f0*/  HMMA.16816.F32 R44, R88.reuse, R40, R44 ;  /* 0x00000028582c723c */ /* 0x040fec000000182c */
[----:B------:R-:W-:Y:S01]  /*8100*/  HMMA.16816.F32 R88, R88, R48, R52 ;  /* 0x000000305858723c */ /* 0x000fe20000001834 */
[----:B------:R-:W2:Y:S05]  /*8110*/  LDSM.16.MT88.4 R52, [R4+UR6+0x12000] ;  /* 0x012000060434783b */ /* 0x000eaa0008004200 */
[C---:B0-----:R-:W-:Y:S06]  /*8120*/  HMMA.16816.F32 R92, R16.reuse, R42, R92 ;  /* 0x0000002a105c723c */ /* 0x041fec000000185c */
[----:B------:R-:W-:Y:S01]  /*8130*/  HMMA.16816.F32 R32, R16, R50, R32 ;  /* 0x000000321020723c */ /* 0x000fe20000001820 */
[----:B------:R-:W0:Y:S05]  /*8140*/  LDSM.16.MT88.4 R16, [R2+UR6+0x12400] ;  /* 0x012400060210783b */ /* 0x000e2a0008004200 */
[C---:B-1----:R-:W-:Y:S06]  /*8150*/  HMMA.16816.F32 R44, R20.reuse, R42, R44 ;  /* 0x0000002a142c723c */ /* 0x042fec000000182c */
[----:B------:R-:W-:Y:S01]  /*8160*/  HMMA.16816.F32 R88, R20, R50, R88 ;  /* 0x000000321458723c */ /* 0x000fe20000001858 */
[----:B------:R-:W1:Y:S05]  /*8170*/  LDSM.16.MT88.4 R20, [R4+UR6+0x12400] ;  /* 0x012400060414783b */ /* 0x000e6a0008004200 */
[C---:B------:R-:W-:Y:S06]  /*8180*/  HMMA.16816.F32 R92, R28.reuse, R24, R92 ;  /* 0x000000181c5c723c */ /* 0x040fec000000185c */
[----:B--2---:R-:W-:Y:S01]  /*8190*/  HMMA.16816.F32 R40, R28, R36, R32 ;  /* 0x000000241c28723c */ /* 0x004fe20000001820 */
[----:B------:R-:W-:Y:S04]  /*81a0*/  LDSM.16.MT88.4 R28, [R2+UR6+0x12800] ;  /* 0x01280006021c783b */ /* 0x000fe80008004200 */
[----:B------:R-:W2:Y:S01]  /*81b0*/  LDSM.16.M88.4 R32, [R3+UR6+0x100] ;  /* 0x000100060320783b */ /* 0x000ea20008000200 */
[C---:B------:R-:W-:Y:S03]  /*81c0*/  HMMA.16816.F32 R48, R52.reuse, R24, R44 ;  /* 0x000000183430723c */ /* 0x040fe6000000182c */
[----:B------:R-:W2:Y:S03]  /*81d0*/  LDSM.16.M88.4 R44, [R3+UR6+0x8100] ;  /* 0x00810006032c783b */ /* 0x000ea60008000200 */
        /* <DEDUP_REMOVED lines=9> */
[----:B------:R2:W-:Y:S02]  /*8270*/  LDSM.16.M88.4 R36, [R120+UR6+0x8180] ;  /* 0x008180067824783b */ /* 0x0005e40008000200 */
[C---:B--2---:R-:W-:Y:S02]  /*8280*/  HMMA.16816.F32 R92, R28.reuse, R32, R92 ;  /* 0x000000201c5c723c */ /* 0x044fe4000000185c */
[----:B------:R-:W2:Y:S04]  /*8290*/  LDL.64 R120, [R1+0x1c0] ;  /* 0x0001c00001787983 */ /* 0x000ea80000100a00 */
[----:B------:R-:W-:Y:S01]  /*82a0*/  HMMA.16816.F32 R40, R28, R44, R40 ;  /* 0x0000002c1c28723c */ /* 0x000fe20000001828 */
[----:B------:R-:W1:Y:S05]  /*82b0*/  LDSM.16.MT88.4 R28, [R2+UR6+0x13000] ;  /* 0x01300006021c783b */ /* 0x000e6a0008004200 */
[C---:B------:R-:W-:Y:S06]  /*82c0*/  HMMA.16816.F32 R48, R52.reuse, R32, R48 ;  /* 0x000000203430723c */ /* 0x040fec0000001830 */
[----:B------:R-:W-:Y:S01]  /*82d0*/  HMMA.16816.F32 R88, R52, R44, R88 ;  /* 0x0000002c3458723c */ /* 0x000fe20000001858 */
[----:B------:R-:W1:Y:S05]  /*82e0*/  LDSM.16.MT88.4 R52, [R4+UR6+0x13000] ;  /* 0x013000060434783b */ /* 0x000e6a0008004200 */
[C---:B0-----:R-:W-:Y:S06]  /*82f0*/  HMMA.16816.F32 R92, R16.reuse, R34, R92 ;  /* 0x00000022105c723c */ /* 0x041fec000000185c */
[----:B------:R-:W-:Y:S01]  /*8300*/  HMMA.16816.F32 R40, R16, R46, R40 ;  /* 0x0000002e1028723c */ /* 0x000fe20000001828 */
[----:B------:R-:W0:Y:S05]  /*8310*/  LDSM.16.MT88.4 R16, [R2+UR6+0x13400] ;  /* 0x013400060210783b */ /* 0x000e2a0008004200 */
[C---:B-1----:R-:W-:Y:S01]  /*8320*/  HMMA.16816.F32 R48, R20.reuse, R34, R48 ;  /* 0x000000221430723c */ /* 0x042fe20000001830 */
[----:B------:R-:W-:Y:S05]  /*8330*/  LDSM.16.MT88.4 R32, [R2+UR6+0x13800] ;  /* 0x013800060220783b */ /* 0x000fea0008004200 */
[----:B------:R-:W-:Y:S01]  /*8340*/  HMMA.16816.F32 R88, R20, R46, R88 ;  /* 0x0000002e1458723c */ /* 0x000fe20000001858 */
[----:B------:R-:W1:Y:S04]  /*8350*/  LDSM.16.MT88.4 R20, [R4+UR6+0x13400] ;  /* 0x013400060414783b */ /* 0x000e680008004200 */
[----:B------:R-:W-:Y:S01]  /*8360*/  LDSM.16.M88.4 R44, [R3+UR6+0x8180] ;  /* 0x00818006032c783b */ /* 0x000fe20008000200 */
[C---:B------:R-:W-:Y:S06]  /*8370*/  HMMA.16816.F32 R92, R28.reuse, R24, R92 ;  /* 0x000000181c5c723c */ /* 0x040fec000000185c */
[----:B------:R-:W-:Y:S01]  /*8380*/  HMMA.16816.F32 R40, R28, R36, R40 ;  /* 0x000000241c28723c */ /* 0x000fe20000001828 */
[----:B------:R-:W5:Y:S05]  /*8390*/  LDSM.16.M88.4 R28, [R3+UR6+0x180] ;  /* 0x00018006031c783b */ /* 0x000f6a0008000200 */
[C---:B------:R-:W-:Y:S06]  /*83a0*/  HMMA.16816.F32 R48, R52.reuse, R24, R48 ;  /* 0x000000183430723c */ /* 0x040fec0000001830 */
[----:B------:R-:W-:Y:S01]  /*83b0*/  HMMA.16816.F32 R88, R52, R36, R88 ;  /* 0x000000243458723c */ /* 0x000fe20000001858 */
[----:B------:R-:W3:Y:S05]  /*83c0*/  LDSM.16.MT88.4 R52, [R4+UR6+0x13800] ;  /* 0x013800060434783b */ /* 0x000eea0008004200 */
[C---:B0-----:R-:W-:Y:S06]  /*83d0*/  HMMA.16816.F32 R92, R16.reuse, R26, R92 ;  /* 0x0000001a105c723c */ /* 0x041fec000000185c */
[----:B------:R-:W-:Y:S01]  /*83e0*/  HMMA.16816.F32 R40, R16, R38, R40 ;  /* 0x000000261028723c */ /* 0x000fe20000001828 */
[----:B------:R-:W0:Y:S05]  /*83f0*/  LDSM.16.MT88.4 R16, [R2+UR6+0x13c00] ;  /* 0x013c00060210783b */ /* 0x000e2a0008004200 */
[C---:B-1----:R-:W-:Y:S06]  /*8400*/  HMMA.16816.F32 R48, R20.reuse, R26, R48 ;  /* 0x0000001a1430723c */ /* 0x042fec0000001830 */
[----:B------:R-:W-:Y:S01]  /*8410*/  HMMA.16816.F32 R88, R20, R38, R88 ;  /* 0x000000261458723c */ /* 0x000fe20000001858 */
[----:B------:R-:W1:Y:S05]  /*8420*/  LDSM.16.MT88.4 R36, [R4+UR6+0x13c00] ;  /* 0x013c00060424783b */ /* 0x000e6a0008004200 */
[C---:B-----5:R-:W-:Y:S06]  /*8430*/  HMMA.16816.F32 R92, R32.reuse, R28, R92 ;  /* 0x0000001c205c723c */ /* 0x060fec000000185c */
[----:B------:R-:W-:Y:S01]  /*8440*/  HMMA.16816.F32 R24, R32, R44, R40 ;  /* 0x0000002c2018723c */ /* 0x000fe20000001828 */
[----:B------:R-:W5:Y:S04]  /*8450*/  LDL.64 R42, [R1+0x320] ;  /* 0x00032000012a7983 */ /* 0x000f680000100a00 */
[----:B------:R-:W4:Y:S01]  /*8460*/  LDL.64 R40, [R1+0x308] ;  /* 0x0003080001287983 */ /* 0x000f220000100a00 */
[C---:B---3--:R-:W-:Y:S03]  /*8470*/  HMMA.16816.F32 R20, R52.reuse, R28, R48 ;  /* 0x0000001c3414723c */ /* 0x048fe60000001830 */
[----:B------:R-:W3:Y:S03]  /*8480*/  LDL.64 R48, [R1+0x300] ;  /* 0x0003000001307983 */ /* 0x000ee60000100a00 */
[----:B------:R-:W-:Y:S01]  /*8490*/  HMMA.16816.F32 R88, R52, R44, R88 ;  /* 0x0000002c3458723c */ /* 0x000fe20000001858 */
[----:B------:R-:W2:Y:S04]  /*84a0*/  LDL.64 R44, [R1+0x6a8] ;  /* 0x0006a800012c7983 */ /* 0x000ea80000100a00 */
[----:B------:R-:W3:Y:S01]  /*84b0*/  LDL.64 R54, [R1+0x2e0] ;  /* 0x0002e00001367983 */ /* 0x000ee20000100a00 */
[C---:B0-----:R-:W-:Y:S03]  /*84c0*/  HMMA.16816.F32 R32, R16.reuse, R30, R92 ;  /* 0x0000001e1020723c */ /* 0x041fe6000000185c */
[----:B------:R-:W3:Y:S03]  /*84d0*/  LDL.64 R50, [R1+0x310] ;  /* 0x0003100001327983 */ /* 0x000ee60000100a00 */
[----:B------:R-:W-:Y:S01]  /*84e0*/  HMMA.16816.F32 R24, R16, R46, R24 ;  /* 0x0000002e1018723c */ /* 0x000fe20000001818 */
[----:B------:R-:W3:Y:S04]  /*84f0*/  LDL.64 R52, [R1+0x2d0] ;  /* 0x0002d00001347983 */ /* 0x000ee80000100a00 */
[----:B------:R-:W3:Y:S01]  /*8500*/  LDL.64 R92, [R1+0x2c0] ;  /* 0x0002c000015c7983 */ /* 0x000ee20000100a00 */
[C---:B-1----:R-:W-:Y:S03]  /*8510*/  HMMA.16816.F32 R20, R36.reuse, R30, R20 ;  /* 0x0000001e2414723c */ /* 0x042fe60000001814 */
[----:B------:R-:W3:Y:S03]  /*8520*/  LDL.64 R94, [R1+0x290] ;  /* 0x00029000015e7983 */ /* 0x000ee60000100a00 */
[----:B------:R-:W-:Y:S01]  /*8530*/  HMMA.16816.F32 R16, R36, R46, R88 ;  /* 0x0000002e2410723c */ /* 0x000fe20000001858 */
[----:B------:R-:W5:Y:S04]  /*8540*/  LDL.64 R88, [R1+0x688] ;  /* 0x0006880001587983 */ /* 0x000f680000100a00 */
[----:B------:R-:W3:Y:S01]  /*8550*/  LDL.64 R46, [R1+0x2f0] ;  /* 0x0002f000012e7983 */ /* 0x000ee20000100a00 */
[----:B------:R-:W-:Y:S01]  /*8560*/  FMUL R15, R32, UR9 ;  /* 0x00000009200f7c20 */ /* 0x000fe20008400000 */
[----:B------:R-:W-:Y:S01]  /*8570*/  FMUL R4, R33, UR9 ;  /* 0x0000000921047c20 */ /* 0x000fe20008400000 */
[----:B------:R-:W-:Y:S01]  /*8580*/  FMUL R2, R34, UR9 ;  /* 0x0000000922027c20 */ /* 0x000fe20008400000 */
[----:B------:R-:W-:-:S03]  /*8590*/  FMUL R3, R35, UR9 ;  /* 0x0000000923037c20 */ /* 0x000fc60008400000 */
[----:B------:R-:W-:Y:S01]  /*85a0*/  FMUL R5, R24, UR9 ;  /* 0x0000000918057c20 */ /* 0x000fe20008400000 */
[----:B------:R-:W-:Y:S01]  /*85b0*/  FMNMX R15, R15, R4, !PT ;  /* 0x000000040f0f7209 */ /* 0x000fe20007800000 */
[----:B------:R-:W-:Y:S01]  /*85c0*/  FMUL R4, R26, UR9 ;  /* 0x000000091a047c20 */ /* 0x000fe20008400000 */
[----:B------:R-:W-:-:S03]  /*85d0*/  FMNMX R2, R2, R3, !PT ;  /* 0x0000000302027209 */ /* 0x000fc60007800000 */
[----:B------:R-:W-:Y:S01]  /*85e0*/  FMUL R28, R20, UR9 ;  /* 0x00000009141c7c20 */ /* 0x000fe20008400000 */
[----:B------:R-:W-:Y:S01]  /*85f0*/  FMUL R29, R21, UR9 ;  /* 0x00000009151d7c20 */ /* 0x000fe20008400000 */
[----:B------:R-:W-:Y:S01]  /*8600*/  FMUL R30, R22, UR9 ;  /* 0x00000009161e7c20 */ /* 0x000fe20008400000 */
[----:B------:R-:W-:Y:S01]  /*8610*/  FMUL R31, R23, UR9 ;  /* 0x00000009171f7c20 */ /* 0x000fe20008400000 */
[----:B------:R-:W-:Y:S01]  /*8620*/  FMNMX R2, R4, R2, !PT ;  /* 0x0000000204027209 */ /* 0x000fe20007800000 */
[----:B------:R-:W-:Y:S02]  /*8630*/  VIADD R36, R203, UR6 ;  /* 0x00000006cb247c36 */ /* 0x000fe40008000000 */
[----:B------:R-:W-:Y:S01]  /*8640*/  FMUL R3, R16, UR9 ;  /* 0x0000000910037c20 */ /* 0x000fe20008400000 */
[----:B------:R-:W-:Y:S01]  /*8650*/  FMNMX R28, R28, R29, !PT ;  /* 0x0000001d1c1c7209 */ /* 0x000fe20007800000 */
[----:B------:R-:W-:Y:S01]  /*8660*/  FMUL R4, R18, UR9 ;  /* 0x0000000912047c20 */ /* 0x000fe20008400000 */
[----:B------:R-:W-:Y:S01]  /*8670*/  FMNMX R30, R30, R31, !PT ;  /* 0x0000001f1e1e7209 */ /* 0x000fe20007800000 */
[----:B------:R-:W4:Y:S01]  /*8680*/  LDL.64 R38, [R1+0x2f8] ;  /* 0x0002f80001267983 */ /* 0x000f220000100a00 */
[----:B------:R-:W-:Y:S01]  /*8690*/  FMNMX R5, R5, R15, !PT ;  /* 0x0000000f05057209 */ /* 0x000fe20007800000 */
[----:B------:R-:W-:Y:S01]  /*86a0*/  FMUL R15, R25, UR9 ;  /* 0x00000009190f7c20 */ /* 0x000fe20008400000 */
[----:B------:R-:W-:Y:S01]  /*86b0*/  FMNMX R3, R3, R28, !PT ;  /* 0x0000001c03037209 */ /* 0x000fe20007800000 */
[----:B------:R-:W-:Y:S01]  /*86c0*/  FMUL R28, R27, UR9 ;  /* 0x000000091b1c7c20 */ /* 0x000fe20008400000 */
[----:B------:R-:W-:Y:S01]  /*86d0*/  FMUL R29, R17, UR9 ;  /* 0x00000009111d7c20 */ /* 0x000fe20008400000 */
[----:B------:R-:W-:Y:S01]  /*86e0*/  FMUL R31, R19, UR9 ;  /* 0x00000009131f7c20 */ /* 0x000fe20008400000 */
[----:B------:R-:W-:Y:S01]  /*86f0*/  FMNMX R4, R4, R30, !PT ;  /* 0x0000001e04047209 */ /* 0x000fe20007800000 */
[----:B------:R-:W3:Y:S01]  /*8700*/  LDL.64 R90, [R1+0x2b0] ;  /* 0x0002b000015a7983 */ /* 0x000ee20000100a00 */
[----:B------:R-:W-:-:S02]  /*8710*/  FMNMX R5, R15, R5, !PT ;  /* 0x000000050f057209 */ /* 0x000fc40007800000 */
[----:B------:R-:W-:Y:S02]  /*8720*/  FMNMX R28, R28, R2, !PT ;  /* 0x000000021c1c7209 */ /* 0x000fe40007800000 */
[----:B------:R-:W-:Y:S02]  /*8730*/  FMNMX R29, R29, R3, !PT ;  /* 0x000000031d1d7209 */ /* 0x000fe40007800000 */
[----:B------:R-:W-:Y:S01]  /*8740*/  FMNMX R31, R31, R4, !PT ;  /* 0x000000041f1f7209 */ /* 0x000fe20007800000 */
[----:B------:R-:W0:Y:S04]  /*8750*/  SHFL.BFLY PT, R2, R5, 0x2, 0x1f ;  /* 0x0c401f0005027f89 */ /* 0x000e2800000e0000 */
[----:B------:R-:W1:Y:S04]  /*8760*/  SHFL.BFLY PT, R3, R28, 0x2, 0x1f ;  /* 0x0c401f001c037f89 */ /* 0x000e6800000e0000 */
[----:B------:R-:W1:Y:S04]  /*8770*/  SHFL.BFLY PT, R4, R29, 0x2, 0x1f ;  /* 0x0c401f001d047f89 */ /* 0x000e6800000e0000 */
[----:B------:R-:W1:Y:S01]  /*8780*/  SHFL.BFLY PT, R15, R31, 0x2, 0x1f ;  /* 0x0c401f001f0f7f89 */ /* 0x000e6200000e0000 */
[----:B0-----:R-:W-:-:S02]  /*8790*/  FMNMX R2, R5, R2, !PT ;  /* 0x0000000205027209 */ /* 0x001fc40007800000 */
[----:B-1----:R-:W-:Y:S02]  /*87a0*/  FMNMX R3, R28, R3, !PT ;  /* 0x000000031c037209 */ /* 0x002fe40007800000 */
[----:B------:R-:W-:Y:S02]  /*87b0*/  FMNMX R4, R29, R4, !PT ;  /* 0x000000041d047209 */ /* 0x000fe40007800000 */
[----:B------:R-:W-:Y:S01]  /*87c0*/  FMNMX R5, R31, R15, !PT ;  /* 0x0000000f1f057209 */ /* 0x000fe20007800000 */
[----:B------:R-:W0:Y:S04]  /*87d0*/  SHFL.BFLY PT, R28, R2, 0x1, 0x1f ;  /* 0x0c201f00021c7f89 */ /* 0x000e2800000e0000 */
[----:B------:R-:W1:Y:S04]  /*87e0*/  SHFL.BFLY PT, R29, R3, 0x1, 0x1f ;  /* 0x0c201f00031d7f89 */ /* 0x000e6800000e0000 */
[----:B------:R-:W1:Y:S04]  /*87f0*/  SHFL.BFLY PT, R30, R4, 0x1, 0x1f ;  /* 0x0c201f00041e7f89 */ /* 0x000e6800000e0000 */
[----:B------:R-:W1:Y:S01]  /*8800*/  SHFL.BFLY PT, R31, R5, 0x1, 0x1f ;  /* 0x0c201f00051f7f89 */ /* 0x000e6200000e0000 */
[----:B------:R-:W-:-:S04]  /*8810*/  LOP3.LUT R15, R250, 0xff, RZ, 0xc0, !PT ;  /* 0x000000fffa0f7812 */ /* 0x000fc800078ec0ff */
[----:B------:R-:W-:-:S04]  /*8820*/  SHF.R.U32.HI R15, RZ, 0x3, R15 ;  /* 0x00000003ff0f7819 */ /* 0x000fc8000001160f */
[----:B------:R-:W-:Y:S02]  /*8830*/  LOP3.LUT R15, R15, 0x1c, RZ, 0xc0, !PT ;  /* 0x0000001c0f0f7812 */ /* 0x000fe400078ec0ff */
[----:B0-----:R-:W-:Y:S02]  /*8840*/  FMNMX R28, R2, R28, !PT ;  /* 0x0000001c021c7209 */ /* 0x001fe40007800000 */
[----:B------:R-:W-:Y:S01]  /*8850*/  IADD3 R15, R36, R15, RZ ;  /* 0x0000000f240f7210 */ /* 0x000fe20007ffe0ff */
[----:B------:R-:W-:Y:S01]  /*8860*/  BAR.SYNC.DEFER_BLOCKING 0x0 ;  /* 0x0000000000007b1d */ /* 0x000fe20000010000 */
[----:B-1----:R-:W-:Y:S02]  /*8870*/  FMNMX R29, R3, R29, !PT ;  /* 0x0000001d031d7209 */ /* 0x002fe40007800000 */
[----:B------:R-:W-:-:S03]  /*8880*/  FMNMX R30, R4, R30, !PT ;  /* 0x0000001e041e7209 */ /* 0x000fc60007800000 */
[----:B------:R-:W2:Y:S01]  /*8890*/  LDL.64 R36, [R1+0x698] ;  /* 0x0006980001247983 */ /* 0x000ea20000100a00 */
[----:B------:R-:W-:-:S03]  /*88a0*/  FMNMX R31, R5, R31, !PT ;  /* 0x0000001f051f7209 */ /* 0x000fc60007800000 */
[----:B------:R0:W-:Y:S04]  /*88b0*/  @!P1 STS [R15], R28 ;  /* 0x0000001c0f009388 */ /* 0x0001e80000000800 */
[----:B------:R-:W-:Y:S04]  /*88c0*/  @!P1 STS [R15+0x100], R29 ;  /* 0x0001001d0f009388 */ /* 0x000fe80000000800 */
[----:B------:R-:W-:Y:S04]  /*88d0*/  @!P1 STS [R15+0x200], R30 ;  /* 0x0002001e0f009388 */ /* 0x000fe80000000800 */
[----:B------:R1:W-:Y:S01]  /*88e0*/  @!P1 STS [R15+0x300], R31 ;  /* 0x0003001f0f009388 */ /* 0x0003e20000000800 */
[----:B0-----:R-:W-:Y:S01]  /*88f0*/  LEA R28, R216, UR6, 0x2 ;  /* 0x00000006d81c7c11 */ /* 0x001fe2000f8e10ff */
[----:B------:R-:W-:Y:S01]  /*8900*/  BAR.SYNC.DEFER_BLOCKING 0x0 ;  /* 0x0000000000007b1d */ /* 0x000fe20000010000 */
[----:B-1----:R-:W-:-:S05]  /*8910*/  IMAD.WIDE R30, R13, 0x2, R220 ;  /* 0x000000020d1e7825 */ /* 0x002fca00078e02dc */
[----:B------:R-:W3:Y:S01]  /*8920*/  LDL.64 R220, [R1+0x140] ;  /* 0x0001400001dc7983 */ /* 0x000ee20000100a00 */
[----:B------:R-:W-:-:S03]  /*8930*/  IMAD.WIDE R112, R13, 0x2, R112 ;  /* 0x000000020d707825 */ /* 0x000fc600078e0270 */
[----:B------:R-:W3:Y:S04]  /*8940*/  LDL.64 R216, [R1+0x100] ;  /* 0x0001000001d87983 */ /* 0x000ee80000100a00 */
[----:B------:R-:W0:Y:S04]  /*8950*/  LDS R2, [R28] ;  /* 0x000000001c027984 */ /* 0x000e280000000800 */
[----:B0-----:R-:W0:Y:S02]  /*8960*/  SHFL.BFLY PT, R3, R2, 0x4, 0x1f ;  /* 0x0c801f0002037f89 */ /* 0x001e2400000e0000 */
[----:B0-----:R-:W-:-:S05]  /*8970*/  FMNMX R3, R2, R3, !PT ;  /* 0x0000000302037209 */ /* 0x001fca0007800000 */
[----:B------:R-:W0:Y:S02]  /*8980*/  SHFL.BFLY PT, R2, R3, 0x2, 0x1f ;  /* 0x0c401f0003027f89 */ /* 0x000e2400000e0000 */
[----:B0-----:R-:W-:-:S05]  /*8990*/  FMNMX R2, R3, R2, !PT ;  /* 0x0000000203027209 */ /* 0x001fca0007800000 */
[----:B------:R-:W0:Y:S02]  /*89a0*/  SHFL.BFLY PT, R3, R2, 0x1, 0x1f ;  /* 0x0c201f0002037f89 */ /* 0x000e2400000e0000 */
[----:B0-----:R-:W-:-:S05]  /*89b0*/  FMNMX R3, R2, R3, !PT ;  /* 0x0000000302037209 */ /* 0x001fca0007800000 */
[----:B------:R-:W-:Y:S01]  /*89c0*/  @!P0 STS [R28], R3 ;  /* 0x000000031c008388 */ /* 0x000fe20000000800 */
[----:B------:R-:W-:Y:S06]  /*89d0*/  BAR.SYNC.DEFER_BLOCKING 0x0 ;  /* 0x0000000000007b1d */ /* 0x000fec0000010000 */
[----:B------:R-:W0:Y:S04]  /*89e0*/  LDS R2, [R203+UR6] ;  /* 0x00000006cb027984 */ /* 0x000e280008000800 */
[----:B------:R-:W1:Y:S04]  /*89f0*/  LDS R3, [R203+UR6+0x100] ;  /* 0x00010006cb037984 */ /* 0x000e680008000800 */
[----:B------:R-:W5:Y:S04]  /*8a00*/  LDS R4, [R203+UR6+0x200] ;  /* 0x00020006cb047984 */ /* 0x000f680008000800 */
[----:B------:R-:W4:Y:S01]  /*8a10*/  LDS R5, [R203+UR6+0x300] ;  /* 0x00030006cb057984 */ /* 0x000f220008000800 */
[----:B0-----:R-:W-:-:S02]  /*8a20*/  FMNMX R2, R2, R9, !PT ;  /* 0x0000000902027209 */ /* 0x001fc40007800000 */
[----:B-1----:R-:W-:-:S03]  /*8a30*/  FMNMX R3, R3, R8, !PT ;  /* 0x0000000803037209 */ /* 0x002fc60007800000 */
[--C-:B------:R-:W-:Y:S01]  /*8a40*/  FFMA R197, R32, UR9, -R2.reuse ;  /* 0x0000000920c57c23 */ /* 0x100fe20008000802 */
[----:B-----5:R-:W-:Y:S02]  /*8a50*/  FMNMX R4, R4, R6, !PT ;  /* 0x0000000604047209 */ /* 0x020fe40007800000 */
[----:B----4-:R-:W-:Y:S01]  /*8a60*/  FMNMX R5, R5, R7, !PT ;  /* 0x0000000705057209 */ /* 0x010fe20007800000 */
[----:B------:R-:W-:Y:S01]  /*8a70*/  FFMA R33, R33, UR9, -R2 ;  /* 0x0000000921217c23 */ /* 0x000fe20008000802 */
[--C-:B------:R-:W-:Y:S01]  /*8a80*/  FFMA R34, R34, UR9, -R3.reuse ;  /* 0x0000000922227c23 */ /* 0x100fe20008000803 */
[----:B------:R-:W-:Y:S01]  /*8a90*/  FFMA R35, R35, UR9, -R3 ;  /* 0x0000000923237c23 */ /* 0x000fe20008000803 */
[--C-:B------:R-:W-:Y:S01]  /*8aa0*/  FFMA R20, R20, UR9, -R4.reuse ;  /* 0x0000000914147c23 */ /* 0x100fe20008000804 */
[----:B------:R-:W-:Y:S01]  /*8ab0*/  FFMA R21, R21, UR9, -R4 ;  /* 0x0000000915157c23 */ /* 0x000fe20008000804 */
[--C-:B------:R-:W-:Y:S01]  /*8ac0*/  FFMA R22, R22, UR9, -R5.reuse ;  /* 0x0000000916167c23 */ /* 0x100fe20008000805 */
[----:B------:R-:W-:Y:S01]  /*8ad0*/  FFMA R23, R23, UR9, -R5 ;  /* 0x0000000917177c23 */ /* 0x000fe20008000805 */
[----:B------:R-:W-:Y:S01]  /*8ae0*/  FMUL R197, R197, 1.4426950216293334961 ;  /* 0x3fb8aa3bc5c57820 */ /* 0x000fe20000400000 */
[----:B------:R-:W-:Y:S01]  /*8af0*/  FMUL R33, R33, 1.4426950216293334961 ;  /* 0x3fb8aa3b21217820 */ /* 0x000fe20000400000 */
        /* <DEDUP_REMOVED lines=10> */
[----:B------:R-:W-:Y:S01]  /*8ba0*/  MUFU.EX2 R197, R197 ;  /* 0x000000c500c57308 */ /* 0x000fe20000000800 */
[----:B------:R-:W-:Y:S01]  /*8bb0*/  FMUL R24, R24, 1.4426950216293334961 ;  /* 0x3fb8aa3b18187820 */ /* 0x000fe20000400000 */
[----:B------:R-:W-:Y:S01]  /*8bc0*/  FFMA R25, R25, UR9, -R2 ;  /* 0x0000000919197c23 */ /* 0x000fe20008000802 */
[----:B------:R-:W-:Y:S01]  /*8bd0*/  FFMA R27, R27, UR9, -R3 ;  /* 0x000000091b1b7c23 */ /* 0x000fe20008000803 */
[----:B------:R-:W-:Y:S01]  /*8be0*/  FMUL R26, R26, 1.4426950216293334961 ;  /* 0x3fb8aa3b1a1a7820 */ /* 0x000fe20000400000 */
[----:B------:R-:W-:Y:S01]  /*8bf0*/  FMUL R16, R16, 1.4426950216293334961 ;  /* 0x3fb8aa3b10107820 */ /* 0x000fe20000400000 */
[----:B------:R-:W-:Y:S01]  /*8c00*/  FFMA R17, R17, UR9, -R4 ;  /* 0x0000000911117c23 */ /* 0x000fe20008000804 */
[----:B------:R-:W-:Y:S01]  /*8c10*/  FMUL R18, R18, 1.4426950216293334961 ;  /* 0x3fb8aa3b12127820 */ /* 0x000fe20000400000 */
[----:B------:R0:W1:Y:S01]  /*8c20*/  MUFU.EX2 R195, R33 ;  /* 0x0000002100c37308 */ /* 0x0000620000000800 */
[----:B------:R-:W-:Y:S01]  /*8c30*/  FFMA R19, R19, UR9, -R5 ;  /* 0x0000000913137c23 */ /* 0x000fe20008000805 */
[----:B------:R-:W-:Y:S01]  /*8c40*/  FMUL R25, R25, 1.4426950216293334961 ;  /* 0x3fb8aa3b19197820 */ /* 0x000fe20000400000 */
[----:B------:R-:W-:Y:S01]  /*8c50*/  FMUL R27, R27, 1.4426950216293334961 ;  /* 0x3fb8aa3b1b1b7820 */ /* 0x000fe20000400000 */
[----:B------:R-:W-:-:S04]  /*8c60*/  FMUL R17, R17, 1.4426950216293334961 ;  /* 0x3fb8aa3b11117820 */ /* 0x000fc80000400000 */
[----:B------:R-:W-:Y:S01]  /*8c70*/  MUFU.EX2 R193, R34 ;  /* 0x0000002200c17308 */ /* 0x000fe20000000800 */
[----:B------:R-:W-:Y:S01]  /*8c80*/  FMUL R19, R19, 1.4426950216293334961 ;  /* 0x3fb8aa3b13137820 */ /* 0x000fe20000400000 */
[----:B0-----:R-:W4:Y:S06]  /*8c90*/  LDL.64 R32, [R1+0x318] ;  /* 0x0003180001207983 */ /* 0x001f2c0000100a00 */
[----:B------:R0:W5:Y:S08]  /*8ca0*/  MUFU.EX2 R191, R35 ;  /* 0x0000002300bf7308 */ /* 0x0001700000000800 */
[----:B------:R1:W-:Y:S01]  /*8cb0*/  MUFU.EX2 R181, R20 ;  /* 0x0000001400b57308 */ /* 0x0003e20000000800 */
[----:B0-----:R-:W2:Y:S07]  /*8cc0*/  LDL.64 R34, [R1+0x680] ;  /* 0x0006800001227983 */ /* 0x001eae0000100a00 */
[----:B------:R5:W0:Y:S08]  /*8cd0*/  MUFU.EX2 R179, R21 ;  /* 0x0000001500b37308 */ /* 0x000a300000000800 */
[----:B------:R-:W-:Y:S08]  /*8ce0*/  MUFU.EX2 R177, R22 ;  /* 0x0000001600b17308 */ /* 0x000ff00000000800 */
[----:B------:R-:W0:Y:S08]  /*8cf0*/  MUFU.EX2 R175, R23 ;  /* 0x0000001700af7308 */ /* 0x000e300000000800 */
[----:B------:R-:W0:Y:S08]  /*8d00*/  MUFU.EX2 R189, R24 ;  /* 0x0000001800bd7308 */ /* 0x000e300000000800 */
[----:B------:R-:W0:Y:S08]  /*8d10*/  MUFU.EX2 R185, R26 ;  /* 0x0000001a00b97308 */ /* 0x000e300000000800 */
[----:B------:R-:W3:Y:S08]  /*8d20*/  MUFU.EX2 R173, R16 ;  /* 0x0000001000ad7308 */ /* 0x000ef00000000800 */
[----:B------:R0:W3:Y:S08]  /*8d30*/  MUFU.EX2 R170, R18 ;  /* 0x0000001200aa7308 */ /* 0x0000f00000000800 */
[----:B------:R-:W3:Y:S08]  /*8d40*/  MUFU.EX2 R187, R25 ;  /* 0x0000001900bb7308 */ /* 0x000ef00000000800 */
[----:B------:R-:W3:Y:S08]  /*8d50*/  MUFU.EX2 R183, R27 ;  /* 0x0000001b00b77308 */ /* 0x000ef00000000800 */
[----:B------:R3:W3:Y:S08]  /*8d60*/  MUFU.EX2 R171, R17 ;  /* 0x0000001100ab7308 */ /* 0x0006f00000000800 */
[----:B------:R-:W3:Y:S01]  /*8d70*/  MUFU.EX2 R169, R19 ;  /* 0x0000001300a97308 */ /* 0x000ee20000000800 */
[----:B-1----:R-:W-:Y:S01]  /*8d80*/  FADD R20, R197, R195 ;  /* 0x000000c3c5147221 */ /* 0x002fe20000000000 */
[----:B-----5:R-:W-:Y:S01]  /*8d90*/  FADD R21, R193, R191 ;  /* 0x000000bfc1157221 */ /* 0x020fe20000000000 */
[----:B0-----:R-:W-:Y:S01]  /*8da0*/  FADD R18, R181, R179 ;  /* 0x000000b3b5127221 */ /* 0x001fe20000000000 */
[----:B---3--:R-:W-:Y:S01]  /*8db0*/  FADD R17, R177, R175 ;  /* 0x000000afb1117221 */ /* 0x008fe20000000000 */
[----:B------:R-:W-:Y:S01]  /*8dc0*/  FADD R20, R189, R20 ;  /* 0x00000014bd147221 */ /* 0x000fe20000000000 */
[----:B------:R-:W-:Y:S01]  /*8dd0*/  FADD R21, R185, R21 ;  /* 0x00000015b9157221 */ /* 0x000fe20000000000 */
[----:B------:R-:W-:Y:S01]  /*8de0*/  FADD R18, R173, R18 ;  /* 0x00000012ad127221 */ /* 0x000fe20000000000 */
[----:B------:R-:W-:Y:S01]  /*8df0*/  FADD R17, R170, R17 ;  /* 0x00000011aa117221 */ /* 0x000fe20000000000 */
[----:B------:R-:W-:Y:S01]  /*8e00*/  FADD R20, R187, R20 ;  /* 0x00000014bb147221 */ /* 0x000fe20000000000 */
[----:B------:R-:W-:Y:S01]  /*8e10*/  FADD R21, R183, R21 ;  /* 0x00000015b7157221 */ /* 0x000fe20000000000 */
[----:B------:R-:W-:Y:S01]  /*8e20*/  FADD R18, R171, R18 ;  /* 0x00000012ab127221 */ /* 0x000fe20000000000 */
[----:B------:R-:W3:Y:S01]  /*8e30*/  LDL.64 R26, [R1+0x690] ;  /* 0x00069000011a7983 */ /* 0x000ee20000100a00 */
[----:B------:R-:W-:-:S03]  /*8e40*/  FADD R17, R169, R17 ;  /* 0x00000011a9117221 */ /* 0x000fc60000000000 */
[----:B------:R-:W0:Y:S04]  /*8e50*/  SHFL.BFLY PT, R22, R20, 0x2, 0x1f ;  /* 0x0c401f0014167f89 */ /* 0x000e2800000e0000 */
[----:B------:R-:W1:Y:S04]  /*8e60*/  SHFL.BFLY PT, R23, R21, 0x2, 0x1f ;  /* 0x0c401f0015177f89 */ /* 0x000e6800000e0000 */
[----:B------:R-:W5:Y:S04]  /*8e70*/  SHFL.BFLY PT, R19, R18, 0x2, 0x1f ;  /* 0x0c401f0012137f89 */ /* 0x000f6800000e0000 */
[----:B------:R-:W5:Y:S01]  /*8e80*/  SHFL.BFLY PT, R16, R17, 0x2, 0x1f ;  /* 0x0c401f0011107f89 */ /* 0x000f6200000e0000 */
[----:B0-----:R-:W-:Y:S01]  /*8e90*/  FADD R22, R20, R22 ;  /* 0x0000001614167221 */ /* 0x001fe20000000000 */
[----:B-1----:R-:W-:Y:S01]  /*8ea0*/  FADD R23, R21, R23 ;  /* 0x0000001715177221 */ /* 0x002fe20000000000 */
[----:B-----5:R-:W-:Y:S01]  /*8eb0*/  FADD R19, R18, R19 ;  /* 0x0000001312137221 */ /* 0x020fe20000000000 */
[----:B------:R-:W-:-:S03]  /*8ec0*/  FADD R16, R17, R16 ;  /* 0x0000001011107221 */ /* 0x000fc60000000000 */
[----:B------:R-:W0:Y:S04]  /*8ed0*/  SHFL.BFLY PT, R18, R23, 0x1, 0x1f ;  /* 0x0c201f0017127f89 */ /* 0x000e2800000e0000 */
[----:B------:R-:W1:Y:S04]  /*8ee0*/  SHFL.BFLY PT, R17, R22, 0x1, 0x1f ;  /* 0x0c201f0016117f89 */ /* 0x000e6800000e0000 */
[----:B------:R-:W5:Y:S04]  /*8ef0*/  SHFL.BFLY PT, R20, R19, 0x1, 0x1f ;  /* 0x0c201f0013147f89 */ /* 0x000f6800000e0000 */
[----:B------:R-:W5:Y:S01]  /*8f00*/  SHFL.BFLY PT, R21, R16, 0x1, 0x1f ;  /* 0x0c201f0010157f89 */ /* 0x000f6200000e0000 */
[----:B0-----:R-:W-:Y:S01]  /*8f10*/  FADD R18, R23, R18 ;  /* 0x0000001217127221 */ /* 0x001fe20000000000 */
[----:B------:R-:W-:Y:S01]  /*8f20*/  BAR.SYNC.DEFER_BLOCKING 0x0 ;  /* 0x0000000000007b1d */ /* 0x000fe20000010000 */
[----:B-1----:R-:W-:Y:S01]  /*8f30*/  FADD R17, R22, R17 ;  /* 0x0000001116117221 */ /* 0x002fe20000000000 */
[----:B-----5:R-:W-:Y:S01]  /*8f40*/  FADD R20, R19, R20 ;  /* 0x0000001413147221 */ /* 0x020fe20000000000 */
[----:B------:R-:W-:-:S03]  /*8f50*/  FADD R21, R16, R21 ;  /* 0x0000001510157221 */ /* 0x000fc60000000000 */
[----:B------:R-:W-:Y:S04]  /*8f60*/  @!P1 STS [R15], R17 ;  /* 0x000000110f009388 */ /* 0x000fe80000000800 */
[----:B------:R-:W-:Y:S04]  /*8f70*/  @!P1 STS [R15+0x100], R18 ;  /* 0x000100120f009388 */ /* 0x000fe80000000800 */
[----:B------:R-:W-:Y:S04]  /*8f80*/  @!P1 STS [R15+0x200], R20 ;  /* 0x000200140f009388 */ /* 0x000fe80000000800 */
[----:B------:R-:W-:Y:S01]  /*8f90*/  @!P1 STS [R15+0x300], R21 ;  /* 0x000300150f009388 */ /* 0x000fe20000000800 */
[----:B------:R-:W-:Y:S06]  /*8fa0*/  BAR.SYNC.DEFER_BLOCKING 0x0 ;  /* 0x0000000000007b1d */ /* 0x000fec0000010000 */
[----:B------:R-:W0:Y:S04]  /*8fb0*/  LDS R15, [R28] ;  /* 0x000000001c0f7984 */ /* 0x000e280000000800 */
[----:B0-----:R-:W0:Y:S02]  /*8fc0*/  SHFL.BFLY PT, R16, R15, 0x4, 0x1f ;  /* 0x0c801f000f107f89 */ /* 0x001e2400000e0000 */
[----:B0-----:R-:W-:-:S05]  /*8fd0*/  FADD R16, R15, R16 ;  /* 0x000000100f107221 */ /* 0x001fca0000000000 */
[----:B------:R-:W0:Y:S02]  /*8fe0*/  SHFL.BFLY PT, R15, R16, 0x2, 0x1f ;  /* 0x0c401f00100f7f89 */ /* 0x000e2400000e0000 */
[----:B0-----:R-:W-:-:S05]  /*8ff0*/  FADD R15, R16, R15 ;  /* 0x0000000f100f7221 */ /* 0x001fca0000000000 */
[----:B------:R-:W0:Y:S02]  /*9000*/  SHFL.BFLY PT, R16, R15, 0x1, 0x1f ;  /* 0x0c201f000f107f89 */ /* 0x000e2400000e0000 */
[----:B0-----:R-:W-:-:S05]  /*9010*/  FADD R16, R15, R16 ;  /* 0x000000100f107221 */ /* 0x001fca0000000000 */
[----:B------:R0:W-:Y:S04]  /*9020*/  @!P0 STS [R28], R16 ;  /* 0x000000101c008388 */ /* 0x0001e80000000800 */
[----:B0-----:R-:W5:Y:S01]  /*9030*/  LDL.64 R28, [R1+0x6a0] ;  /* 0x0006a000011c7983 */ /* 0x001f620000100a00 */
[C---:B------:R-:W-:Y:S01]  /*9040*/  IMAD.WIDE R16, R13.reuse, 0x2, R238 ;  /* 0x000000020d107825 */ /* 0x040fe200078e02ee */
[----:B------:R-:W-:Y:S03]  /*9050*/  BAR.SYNC.DEFER_BLOCKING 0x0 ;  /* 0x0000000000007b1d */ /* 0x000fe60000010000 */
[----:B------:R-:W-:-:S04]  /*9060*/  IMAD.WIDE R18, R13, 0x2, R240 ;  /* 0x000000020d127825 */ /* 0x000fc800078e02f0 */
[C---:B------:R-:W-:Y:S02]  /*9070*/  IMAD.WIDE R22, R13.reuse, 0x2, R96 ;  /* 0x000000020d167825 */ /* 0x040fe400078e0260 */
[----:B------:R-:W5:Y:S02]  /*9080*/  LDL.64 R96, [R1+0x238] ;  /* 0x0002380001607983 */ /* 0x000f640000100a00 */
[C---:B------:R-:W-:Y:S02]  /*9090*/  IMAD.WIDE R24, R13.reuse, 0x2, R232 ;  /* 0x000000020d187825 */ /* 0x040fe400078e02e8 */
[----:B------:R-:W5:Y:S02]  /*90a0*/  LDL.64 R232, [R1+0xa0] ;  /* 0x0000a00001e87983 */ /* 0x000f640000100a00 */
[C---:B---3--:R-:W-:Y:S02]  /*90b0*/  IMAD.WIDE R26, R13.reuse, 0x2, R26 ;  /* 0x000000020d1a7825 */ /* 0x048fe400078e021a */
[----:B------:R0:W3:Y:S04]  /*90c0*/  LDG.E.U16 R15, desc[UR10][R16.64] ;  /* 0x0000000a100f7981 */ /* 0x0000e8000c1e1500 */
[----:B------:R1:W3:Y:S04]  /*90d0*/  LDG.E.U16 R163, desc[UR10][R18.64] ;  /* 0x0000000a12a37981 */ /* 0x0002e8000c1e1500 */
[----:B------:R4:W3:Y:S01]  /*90e0*/  LDG.E.U16 R167, desc[UR10][R22.64] ;  /* 0x0000000a16a77981 */ /* 0x0008e2000c1e1500 */
[----:B0-----:R-:W-:-:S03]  /*90f0*/  IMAD.WIDE R16, R13, 0x2, R234 ;  /* 0x000000020d107825 */ /* 0x001fc600078e02ea */
[----:B------:R-:W3:Y:S01]  /*9100*/  LDL.64 R234, [R1+0xb0] ;  /* 0x0000b00001ea7983 */ /* 0x000ee20000100a00 */
[----:B-1----:R-:W-:-:S03]  /*9110*/  IMAD.WIDE R18, R13, 0x2, R230 ;  /* 0x000000020d127825 */ /* 0x002fc600078e02e6 */
[----:B------:R-:W3:Y:S01]  /*9120*/  LDG.E.U16 R16, desc[UR10][R16.64] ;  /* 0x0000000a10107981 */ /* 0x000ee2000c1e1500 */
[----:B----4-:R-:W-:-:S03]  /*9130*/  IMAD.WIDE R22, R13, 0x2, R228 ;  /* 0x000000020d167825 */ /* 0x010fc600078e02e4 */
[----:B------:R-:W4:Y:S01]  /*9140*/  LDG.E.U16 R18, desc[UR10][R18.64] ;  /* 0x0000000a12127981 */ /* 0x000f22000c1e1500 */
[----:B--2---:R-:W-:-:S03]  /*9150*/  IMAD.WIDE R34, R13, 0x2, R34 ;  /* 0x000000020d227825 */ /* 0x004fc600078e0222 */
[----:B------:R-:W2:Y:S04]  /*9160*/  LDL.64 R230, [R1+0x80] ;  /* 0x0000800001e67983 */ /* 0x000ea80000100a00 */
[----:B------:R0:W4:Y:S04]  /*9170*/  LDG.E.U16 R17, desc[UR10][R24.64] ;  /* 0x0000000a18117981 */ /* 0x000128000c1e1500 */
[----:B------:R1:W4:Y:S01]  /*9180*/  LDG.E.U16 R19, desc[UR10][R22.64] ;  /* 0x0000000a16137981 */ /* 0x000322000c1e1500 */
[----:B------:R-:W-:-:S03]  /*9190*/  IMAD.WIDE R20, R13, 0x2, R242 ;  /* 0x000000020d147825 */ /* 0x000fc600078e02f2 */
[----:B------:R-:W3:Y:S01]  /*91a0*/  LDL.64 R228, [R1] ;  /* 0x0000000001e47983 */ /* 0x000ee20000100a00 */
[----:B0-----:R-:W-:-:S03]  /*91b0*/  IMAD.WIDE R24, R13, 0x2, R36 ;  /* 0x000000020d187825 */ /* 0x001fc600078e0224 */
[----:B------:R-:W2:Y:S01]  /*91c0*/  LDL.64 R36, [R1+0x2e8] ;  /* 0x0002e80001247983 */ /* 0x000ea20000100a00 */
[----:B-1----:R-:W-:-:S03]  /*91d0*/  IMAD.WIDE R22, R13, 0x2, R44 ;  /* 0x000000020d167825 */ /* 0x002fc600078e022c */
[----:B------:R-:W4:Y:S04]  /*91e0*/  LDL.64 R44, [R1+0x2d8] ;  /* 0x0002d800012c7983 */ /* 0x000f280000100a00 */
[----:B------:R-:W3:Y:S04]  /*91f0*/  LDG.E.U16 R22, desc[UR10][R22.64] ;  /* 0x0000000a16167981 */ /* 0x000ee8000c1e1500 */
[----:B------:R-:W3:Y:S01]  /*9200*/  LDG.E.U16 R24, desc[UR10][R24.64] ;  /* 0x0000000a18187981 */ /* 0x000ee2000c1e1500 */
[----:B------:R-:W-:-:S03]  /*9210*/  IMAD.WIDE R32, R13, 0x2, R32 ;  /* 0x000000020d207825 */ /* 0x000fc600078e0220 */
[----:B------:R-:W3:Y:S01]  /*9220*/  LDG.E.U16 R165, desc[UR10][R20.64] ;  /* 0x0000000a14a57981 */ /* 0x000ee2000c1e1500 */
[----:B------:R-:W-:-:S03]  /*9230*/  IMAD.WIDE R38, R13, 0x2, R38 ;  /* 0x000000020d267825 */ /* 0x000fc600078e0226 */
[----:B------:R-:W3:Y:S04]  /*9240*/  LDL.64 R238, [R1+0x68] ;  /* 0x0000680001ee7983 */ /* 0x000ee80000100a00 */
[----:B------:R0:W3:Y:S01]  /*9250*/  LDG.E.U16 R25, desc[UR10][R26.64] ;  /* 0x0000000a1a197981 */ /* 0x0000e2000c1e1500 */
[----:B------:R-:W-:-:S03]  /*9260*/  IMAD.WIDE R40, R13, 0x2, R40 ;  /* 0x000000020d287825 */ /* 0x000fc600078e0228 */
[----:B------:R-:W3:Y:S01]  /*9270*/  LDL.64 R242, [R1+0x28] ;  /* 0x0000280001f27983 */ /* 0x000ee20000100a00 */
[----:B------:R-:W-:-:S03]  /*9280*/  IMAD.WIDE R116, R13, 0x2, R116 ;  /* 0x000000020d747825 */ /* 0x000fc600078e0274 */
[----:B------:R-:W3:Y:S01]  /*9290*/  LDL.64 R240, [R1+0x8] ;  /* 0x0000080001f07983 */ /* 0x000ee20000100a00 */
[----:B0-----:R-:W-:-:S03]  /*92a0*/  IMAD.WIDE R26, R13, 0x2, R88 ;  /* 0x000000020d1a7825 */ /* 0x001fc600078e0258 */
[----:B------:R-:W3:Y:S04]  /*92b0*/  LDL.64 R88, [R1+0x2a0] ;  /* 0x0002a00001587983 */ /* 0x000ee80000100a00 */
[----:B------:R-:W3:Y:S01]  /*92c0*/  LDG.E.U16 R26, desc[UR10][R26.64] ;  /* 0x0000000a1a1a7981 */ /* 0x000ee2000c1e1500 */
[----:B-----5:R-:W-:-:S03]  /*92d0*/  IMAD.WIDE R28, R13, 0x2, R28 ;  /* 0x000000020d1c7825 */ /* 0x020fc600078e021c */
[----:B------:R-:W5:Y:S04]  /*92e0*/  LDG.E.U16 R27, desc[UR10][R34.64] ;  /* 0x0000000a221b7981 */ /* 0x000f68000c1e1500 */
[----:B------:R0:W5:Y:S02]  /*92f0*/  LDG.E.U16 R23, desc[UR10][R28.64] ;  /* 0x0000000a1c177981 */ /* 0x000164000c1e1500 */
[C---:B0-----:R-:W-:Y:S02]  /*9300*/  IMAD.WIDE R28, R13.reuse, 0x2, R42 ;  /* 0x000000020d1c7825 */ /* 0x041fe400078e022a */
[----:B------:R-:W5:Y:S02]  /*9310*/  LDL.64 R42, [R1+0x2c8] ;  /* 0x0002c800012a7983 */ /* 0x000f640000100a00 */
[----:B------:R-:W-:-:S02]  /*9320*/  IMAD.WIDE R34, R13, 0x2, R46 ;  /* 0x000000020d227825 */ /* 0x000fc400078e022e */
[----:B------:R-:W5:Y:S02]  /*9330*/  LDL.64 R46, [R1+0x298] ;  /* 0x00029800012e7983 */ /* 0x000f640000100a00 */
[C---:B------:R-:W-:Y:S02]  /*9340*/  IMAD.WIDE R20, R13.reuse, 0x2, R224 ;  /* 0x000000020d147825 */ /* 0x040fe400078e02e0 */
[----:B------:R-:W5:Y:S04]  /*9350*/  LDG.E.U16 R28, desc[UR10][R28.64] ;  /* 0x0000000a1c1c7981 */ /* 0x000f68000c1e1500 */
[----:B------:R-:W5:Y:S04]  /*9360*/  LDG.E.U16 R34, desc[UR10][R34.64] ;  /* 0x0000000a22227981 */ /* 0x000f68000c1e1500 */
[----:B------:R-:W5:Y:S04]  /*9370*/  LDG.E.U16 R20, desc[UR10][R20.64] ;  /* 0x0000000a14147981 */ /* 0x000f68000c1e1500 */
[----:B------:R0:W5:Y:S01]  /*9380*/  LDG.E.U16 R29, desc[UR10][R32.64] ;  /* 0x0000000a201d7981 */ /* 0x000162000c1e1500 */
[----:B------:R-:W-:-:S03]  /*9390*/  IMAD.WIDE R96, R13, 0x2, R96 ;  /* 0x000000020d607825 */ /* 0x000fc600078e0260 */
[----:B------:R-:W5:Y:S04]  /*93a0*/  LDL.64 R224, [R1+0x120] ;  /* 0x0001200001e07983 */ /* 0x000f680000100a00 */
[----:B------:R1:W5:Y:S01]  /*93b0*/  LDG.E.U16 R21, desc[UR10][R30.64] ;  /* 0x0000000a1e157981 */ /* 0x000362000c1e1500 */
[----:B0-----:R-:W-:-:S03]  /*93c0*/  IMAD.WIDE R32, R13, 0x2, R48 ;  /* 0x000000020d207825 */ /* 0x001fc600078e0230 */
[----:B------:R-:W5:Y:S04]  /*93d0*/  LDL.64 R48, [R1+0x2a8] ;  /* 0x0002a80001307983 */ /* 0x000f680000100a00 */
[----:B------:R-:W5:Y:S01]  /*93e0*/  LDG.E.U16 R32, desc[UR10][R32.64] ;  /* 0x0000000a20207981 */ /* 0x000f62000c1e1500 */
[----:B-1----:R-:W-:-:S03]  /*93f0*/  IMAD.WIDE R30, R13, 0x2, R50 ;  /* 0x000000020d1e7825 */ /* 0x002fc600078e0232 */
[----:B------:R-:W5:Y:S04]  /*9400*/  LDL.64 R50, [R1+0x2b8] ;  /* 0x0002b80001327983 */ /* 0x000f680000100a00 */
[----:B------:R-:W5:Y:S04]  /*9410*/  LDG.E.U16 R30, desc[UR10][R30.64] ;  /* 0x0000000a1e1e7981 */ /* 0x000f68000c1e1500 */
[----:B------:R-:W5:Y:S04]  /*9420*/  LDG.E.U16 R33, desc[UR10][R38.64] ;  /* 0x0000000a26217981 */ /* 0x000f68000c1e1500 */
[----:B------:R-:W5:Y:S01]  /*9430*/  LDG.E.U16 R31, desc[UR10][R40.64] ;  /* 0x0000000a281f7981 */ /* 0x000f62000c1e1500 */
[----:B--2---:R-:W-:-:S05]  /*9440*/  IMAD.WIDE R36, R13, 0x2, R36 ;  /* 0x000000020d247825 */ /* 0x004fca00078e0224 */
[----:B------:R0:W2:Y:S01]  /*9450*/  LDG.E.U16 R35, desc[UR10][R36.64] ;  /* 0x0000000a24237981 */ /* 0x0000a2000c1e1500 */
[----:B----4-:R-:W-:-:S04]  /*9460*/  IMAD.WIDE R44, R13, 0x2, R44 ;  /* 0x000000020d2c7825 */ /* 0x010fc800078e022c */
[C---:B0-----:R-:W-:Y:S02]  /*9470*/  IMAD.WIDE R36, R13.reuse, 0x2, R54 ;  /* 0x000000020d247825 */ /* 0x041fe400078e0236 */
[----:B------:R-:W4:Y:S02]  /*9480*/  LDL.64 R54, [R1+0x288] ;  /* 0x0002880001367983 */ /* 0x000f240000100a00 */
[C---:B------:R-:W-:Y:S02]  /*9490*/  IMAD.WIDE R38, R13.reuse, 0x2, R52 ;  /* 0x000000020d267825 */ /* 0x040fe400078e0234 */
[----:B------:R-:W2:Y:S04]  /*94a0*/  LDG.E.U16 R36, desc[UR10][R36.64] ;  /* 0x0000000a24247981 */ /* 0x000ea8000c1e1500 */
[----:B------:R-:W2:Y:S04]  /*94b0*/  LDL.64 R52, [R1+0x278] ;  /* 0x0002780001347983 */ /* 0x000ea80000100a00 */
[----:B------:R-:W2:Y:S04]  /*94c0*/  LDG.E.U16 R38, desc[UR10][R38.64] ;  /* 0x0000000a26267981 */ /* 0x000ea8000c1e1500 */
[----:B------:R3:W2:Y:S02]  /*94d0*/  LDG.E.U16 R37, desc[UR10][R44.64] ;  /* 0x0000000a2c257981 */ /* 0x0006a4000c1e1500 */
[----:B---3--:R-:W-:-:S02]  /*94e0*/  IMAD.WIDE R44, R13, 0x2, R88 ;  /* 0x000000020d2c7825 */ /* 0x008fc400078e0258 */
[----:B------:R-:W3:Y:S02]  /*94f0*/  LDL.64 R88, [R1+0x248] ;  /* 0x0002480001587983 */ /* 0x000ee40000100a00 */
[C---:B-----5:R-:W-:Y:S02]  /*9500*/  IMAD.WIDE R42, R13.reuse, 0x2, R42 ;  /* 0x000000020d2a7825 */ /* 0x060fe400078e022a */
[----:B------:R-:W5:Y:S04]  /*9510*/  LDG.E.U16 R44, desc[UR10][R44.64] ;  /* 0x0000000a2c2c7981 */ /* 0x000f68000c1e1500 */
[----:B------:R0:W5:Y:S02]  /*9520*/  LDG.E.U16 R39, desc[UR10][R42.64] ;  /* 0x0000000a2a277981 */ /* 0x000164000c1e1500 */
[----:B0-----:R-:W-:-:S02]  /*9530*/  IMAD.WIDE R42, R13, 0x2, R90 ;  /* 0x000000020d2a7825 */ /* 0x001fc400078e025a */
[----:B------:R-:W5:Y:S02]  /*9540*/  LDL.64 R90, [R1+0x258] ;  /* 0x00025800015a7983 */ /* 0x000f640000100a00 */
[C---:B------:R-:W-:Y:S02]  /*9550*/  IMAD.WIDE R40, R13.reuse, 0x2, R92 ;  /* 0x000000020d287825 */ /* 0x040fe400078e025c */
[----:B------:R-:W5:Y:S02]  /*9560*/  LDL.64 R92, [R1+0x268] ;  /* 0x00026800015c7983 */ /* 0x000f640000100a00 */
[C---:B------:R-:W-:Y:S02]  /*9570*/  IMAD.WIDE R46, R13.reuse, 0x2, R46 ;  /* 0x000000020d2e7825 */ /* 0x040fe400078e022e */
[----:B------:R-:W5:Y:S04]  /*9580*/  LDG.E.U16 R42, desc[UR10][R42.64] ;  /* 0x0000000a2a2a7981 */ /* 0x000f68000c1e1500 */
[----:B------:R0:W5:Y:S01]  /*9590*/  LDG.E.U16 R45, desc[UR10][R46.64] ;  /* 0x0000000a2e2d7981 */ /* 0x000162000c1e1500 */
[----:B------:R-:W-:-:S03]  /*95a0*/  IMAD.WIDE R48, R13, 0x2, R48 ;  /* 0x000000020d307825 */ /* 0x000fc600078e0230 */
[----:B------:R-:W5:Y:S04]  /*95b0*/  LDG.E.U16 R40, desc[UR10][R40.64] ;  /* 0x0000000a28287981 */ /* 0x000f68000c1e1500 */
[----:B------:R1:W5:Y:S01]  /*95c0*/  LDG.E.U16 R43, desc[UR10][R48.64] ;  /* 0x0000000a302b7981 */ /* 0x000362000c1e1500 */
[----:B0-----:R-:W-:-:S03]  /*95d0*/  IMAD.WIDE R46, R13, 0x2, R94 ;  /* 0x000000020d2e7825 */ /* 0x001fc600078e025e */
[----:B------:R-:W5:Y:S01]  /*95e0*/  LDL.64 R94, [R1+0x228] ;  /* 0x00022800015e7983 */ /* 0x000f620000100a00 */
[----:B------:R-:W-:-:S03]  /*95f0*/  IMAD.WIDE R50, R13, 0x2, R50 ;  /* 0x000000020d327825 */ /* 0x000fc600078e0232 */
[----:B------:R-:W5:Y:S01]  /*9600*/  LDG.E.U16 R46, desc[UR10][R46.64] ;  /* 0x0000000a2e2e7981 */ /* 0x000f62000c1e1500 */
[----:B-1----:R-:W-:-:S03]  /*9610*/  IMAD.WIDE R48, R13, 0x2, R108 ;  /* 0x000000020d307825 */ /* 0x002fc600078e026c */
[----:B------:R-:W5:Y:S04]  /*9620*/  LDL.64 R108, [R1+0x210] ;  /* 0x00021000016c7983 */ /* 0x000f680000100a00 */
[----:B------:R0:W5:Y:S04]  /*9630*/  LDG.E.U16 R41, desc[UR10][R50.64] ;  /* 0x0000000a32297981 */ /* 0x000168000c1e1500 */
[----:B------:R-:W5:Y:S01]  /*9640*/  LDG.E.U16 R48, desc[UR10][R48.64] ;  /* 0x0000000a30307981 */ /* 0x000f62000c1e1500 */
[----:B0-----:R-:W-:-:S03]  /*9650*/  IMAD.WIDE R50, R13, 0x2, R102 ;  /* 0x000000020d327825 */ /* 0x001fc600078e0266 */
[----:B------:R-:W5:Y:S04]  /*9660*/  LDL.64 R102, [R1+0x218] ;  /* 0x0002180001667983 */ /* 0x000f680000100a00 */
[----:B------:R-:W5:Y:S01]  /*9670*/  LDG.E.U16 R50, desc[UR10][R50.64] ;  /* 0x0000000a32327981 */ /* 0x000f62000c1e1500 */
[----:B----4-:R-:W-:-:S05]  /*9680*/  IMAD.WIDE R54, R13, 0x2, R54 ;  /* 0x000000020d367825 */ /* 0x010fca00078e0236 */
[----:B------:R0:W4:Y:S01]  /*9690*/  LDG.E.U16 R47, desc[UR10][R54.64] ;  /* 0x0000000a362f7981 */ /* 0x000122000c1e1500 */
[----:B--2---:R-:W-:-:S05]  /*96a0*/  IMAD.WIDE R52, R13, 0x2, R52 ;  /* 0x000000020d347825 */ /* 0x004fca00078e0234 */
[----:B------:R1:W2:Y:S01]  /*96b0*/  LDG.E.U16 R49, desc[UR10][R52.64] ;  /* 0x0000000a34317981 */ /* 0x0002a2000c1e1500 */
[----:B0-----:R-:W-:-:S03]  /*96c0*/  IMAD.WIDE R54, R13, 0x2, R98 ;  /* 0x000000020d367825 */ /* 0x001fc600078e0262 */
[----:B------:R-:W4:Y:S04]  /*96d0*/  LDL.64 R98, [R1+0x1f8] ;  /* 0x0001f80001627983 */ /* 0x000f280000100a00 */
[----:B------:R-:W2:Y:S01]  /*96e0*/  LDG.E.U16 R54, desc[UR10][R54.64] ;  /* 0x0000000a36367981 */ /* 0x000ea2000c1e1500 */
[----:B-1----:R-:W-:-:S03]  /*96f0*/  IMAD.WIDE R52, R13, 0x2, R100 ;  /* 0x000000020d347825 */ /* 0x002fc600078e0264 */
[----:B------:R-:W2:Y:S01]  /*9700*/  LDL.64 R100, [R1+0x208] ;  /* 0x0002080001647983 */ /* 0x000ea20000100a00 */
[----:B---3--:R-:W-:-:S03]  /*9710*/  IMAD.WIDE R88, R13, 0x2, R88 ;  /* 0x000000020d587825 */ /* 0x008fc600078e0258 */
[----:B------:R-:W3:Y:S04]  /*9720*/  LDG.E.U16 R52, desc[UR10][R52.64] ;  /* 0x0000000a34347981 */ /* 0x000ee8000c1e1500 */
[----:B------:R0:W3:Y:S02]  /*9730*/  LDG.E.U16 R55, desc[UR10][R88.64] ;  /* 0x0000000a58377981 */ /* 0x0000e4000c1e1500 */
[C---:B0-----:R-:W-:Y:S02]  /*9740*/  IMAD.WIDE R88, R13.reuse, 0x2, R106 ;  /* 0x000000020d587825 */ /* 0x041fe400078e026a */
[----:B------:R-:W3:Y:S04]  /*9750*/  LDL.64 R106, [R1+0x1e8] ;  /* 0x0001e800016a7983 */ /* 0x000ee80000100a00 */
[----:B------:R-:W3:Y:S04]  /*9760*/  LDG.E.U16 R88, desc[UR10][R88.64] ;  /* 0x0000000a58587981 */ /* 0x000ee8000c1e1500 */
[----:B------:R-:W3:Y:S01]  /*9770*/  LDG.E.U16 R89, desc[UR10][R96.64] ;  /* 0x0000000a60597981 */ /* 0x000ee2000c1e1500 */
[----:B-----5:R-:W-:-:S05]  /*9780*/  IMAD.WIDE R90, R13, 0x2, R90 ;  /* 0x000000020d5a7825 */ /* 0x020fca00078e025a */
[----:B------:R0:W5:Y:S02]  /*9790*/  LDG.E.U16 R53, desc[UR10][R90.64] ;  /* 0x0000000a5a357981 */ /* 0x000164000c1e1500 */
[C---:B0-----:R-:W-:Y:S02]  /*97a0*/  IMAD.WIDE R90, R13.reuse, 0x2, R104 ;  /* 0x000000020d5a7825 */ /* 0x041fe400078e0268 */
[----:B------:R-:W5:Y:S02]  /*97b0*/  LDL.64 R104, [R1+0x1d8] ;  /* 0x0001d80001687983 */ /* 0x000f640000100a00 */
[C---:B------:R-:W-:Y:S02]  /*97c0*/  IMAD.WIDE R92, R13.reuse, 0x2, R92 ;  /* 0x000000020d5c7825 */ /* 0x040fe400078e025c */
[----:B------:R-:W5:Y:S04]  /*97d0*/  LDG.E.U16 R90, desc[UR10][R90.64] ;  /* 0x0000000a5a5a7981 */ /* 0x000f68000c1e1500 */
[----:B------:R0:W5:Y:S01]  /*97e0*/  LDG.E.U16 R51, desc[UR10][R92.64] ;  /* 0x0000000a5c337981 */ /* 0x000162000c1e1500 */
[----:B------:R-:W-:-:S04]  /*97f0*/  IMAD.WIDE R94, R13, 0x2, R94 ;  /* 0x000000020d5e7825 */ /* 0x000fc800078e025e */
[C---:B------:R-:W-:Y:S01]  /*9800*/  IMAD.WIDE R96, R13.reuse, 0x2, R114 ;  /* 0x000000020d607825 */ /* 0x040fe200078e0272 */
[----:B------:R1:W5:Y:S03]  /*9810*/  LDG.E.U16 R91, desc[UR10][R94.64] ;  /* 0x0000000a5e5b7981 */ /* 0x000366000c1e1500 */
[C---:B0-----:R-:W-:Y:S01]  /*9820*/  IMAD.WIDE R92, R13.reuse, 0x2, R110 ;  /* 0x000000020d5c7825 */ /* 0x041fe200078e026e */
[----:B------:R-:W5:Y:S04]  /*9830*/  LDL.64 R114, [R1+0x188] ;  /* 0x0001880001727983 */ /* 0x000f680000100a00 */
[----:B------:R-:W5:Y:S01]  /*9840*/  LDL.64 R110, [R1+0x1b8] ;  /* 0x0001b800016e7983 */ /* 0x000f620000100a00 */
[----:B-1----:R-:W-:-:S03]  /*9850*/  IMAD.WIDE R94, R13, 0x2, R108 ;  /* 0x000000020d5e7825 */ /* 0x002fc600078e026c */
[----:B------:R-:W5:Y:S01]  /*9860*/  LDL.64 R108, [R1+0x1a8] ;  /* 0x0001a800016c7983 */ /* 0x000f620000100a00 */
[----:B------:R-:W-:-:S03]  /*9870*/  IMAD.WIDE R102, R13, 0x2, R102 ;  /* 0x000000020d667825 */ /* 0x000fc600078e0266 */
[----:B------:R-:W5:Y:S04]  /*9880*/  LDG.E.U16 R96, desc[UR10][R96.64] ;  /* 0x0000000a60607981 */ /* 0x000f68000c1e1500 */
[----:B------:R-:W5:Y:S04]  /*9890*/  LDG.E.U16 R92, desc[UR10][R92.64] ;  /* 0x0000000a5c5c7981 */ /* 0x000f68000c1e1500 */
[----:B------:R-:W5:Y:S04]  /*98a0*/  LDG.E.U16 R94, desc[UR10][R94.64] ;  /* 0x0000000a5e5e7981 */ /* 0x000f68000c1e1500 */
[----:B------:R0:W5:Y:S01]  /*98b0*/  LDG.E.U16 R93, desc[UR10][R102.64] ;  /* 0x0000000a665d7981 */ /* 0x000162000c1e1500 */
[----:B----4-:R-:W-:-:S05]  /*98c0*/  IMAD.WIDE R98, R13, 0x2, R98 ;  /* 0x000000020d627825 */ /* 0x010fca00078e0262 */
[----:B------:R1:W4:Y:S01]  /*98d0*/  LDG.E.U16 R97, desc[UR10][R98.64] ;  /* 0x0000000a62617981 */ /* 0x000322000c1e1500 */
[----:B0-----:R-:W-:-:S03]  /*98e0*/  IMAD.WIDE R102, R13, 0x2, R154 ;  /* 0x000000020d667825 */ /* 0x001fc600078e029a */
[----:B------:R-:W4:Y:S01]  /*98f0*/  LDL.64 R154, [R1+0x178] ;  /* 0x00017800019a7983 */ /* 0x000f220000100a00 */
[----:B--2---:R-:W-:-:S03]  /*9900*/  IMAD.WIDE R100, R13, 0x2, R100 ;  /* 0x000000020d647825 */ /* 0x004fc600078e0264 */
[----:B------:R-:W2:Y:S01]  /*9910*/  LDG.E.U16 R102, desc[UR10][R102.64] ;  /* 0x0000000a66667981 */ /* 0x000ea2000c1e1500 */
[----:B-1----:R-:W-:-:S03]  /*9920*/  IMAD.WIDE R98, R13, 0x2, R156 ;  /* 0x000000020d627825 */ /* 0x002fc600078e029c */
[----:B------:R-:W2:Y:S04]  /*9930*/  LDL.64 R156, [R1+0x180] ;  /* 0x00018000019c7983 */ /* 0x000ea80000100a00 */
[----:B------:R0:W2:Y:S04]  /*9940*/  LDG.E.U16 R95, desc[UR10][R100.64] ;  /* 0x0000000a645f7981 */ /* 0x0000a8000c1e1500 */
[----:B------:R-:W2:Y:S01]  /*9950*/  LDG.E.U16 R98, desc[UR10][R98.64] ;  /* 0x0000000a62627981 */ /* 0x000ea2000c1e1500 */
[----:B---3--:R-:W-:-:S03]  /*9960*/  IMAD.WIDE R106, R13, 0x2, R106 ;  /* 0x000000020d6a7825 */ /* 0x008fc600078e026a */
[----:B------:R-:W3:Y:S01]  /*9970*/  LDG.E.U16 R103, desc[UR10][R112.64] ;  /* 0x0000000a70677981 */ /* 0x000ee2000c1e1500 */
[----:B0-----:R-:W-:-:S03]  /*9980*/  IMAD.WIDE R100, R13, 0x2, R160 ;  /* 0x000000020d647825 */ /* 0x001fc600078e02a0 */
[----:B------:R-:W3:Y:S04]  /*9990*/  LDL.64 R160, [R1+0x160] ;  /* 0x0001600001a07983 */ /* 0x000ee80000100a00 */
[----:B------:R0:W3:Y:S04]  /*99a0*/  LDG.E.U16 R99, desc[UR10][R106.64] ;  /* 0x0000000a6a637981 */ /* 0x0000e8000c1e1500 */
[----:B------:R-:W3:Y:S01]  /*99b0*/  LDG.E.U16 R100, desc[UR10][R100.64] ;  /* 0x0000000a64647981 */ /* 0x000ee2000c1e1500 */
[----:B0-----:R-:W-:-:S03]  /*99c0*/  IMAD.WIDE R106, R13, 0x2, R118 ;  /* 0x000000020d6a7825 */ /* 0x001fc600078e0276 */
[----:B------:R-:W3:Y:S04]  /*99d0*/  LDL.64 R118, [R1+0x158] ;  /* 0x0001580001767983 */ /* 0x000ee80000100a00 */
[----:B------:R-:W3:Y:S01]  /*99e0*/  LDG.E.U16 R106, desc[UR10][R106.64] ;  /* 0x0000000a6a6a7981 */ /* 0x000ee2000c1e1500 */
[----:B-----5:R-:W-:-:S05]  /*99f0*/  IMAD.WIDE R104, R13, 0x2, R104 ;  /* 0x000000020d687825 */ /* 0x020fca00078e0268 */
[----:B------:R0:W5:Y:S02]  /*9a00*/  LDG.E.U16 R101, desc[UR10][R104.64] ;  /* 0x0000000a68657981 */ /* 0x000164000c1e1500 */
[C---:B0-----:R-:W-:Y:S02]  /*9a10*/  IMAD.WIDE R104, R13.reuse, 0x2, R120 ;  /* 0x000000020d687825 */ /* 0x041fe400078e0278 */
[----:B------:R-:W5:Y:S04]  /*9a20*/  LDL.64 R120, [R1+0x168] ;  /* 0x0001680001787983 */ /* 0x000f680000100a00 */
[----:B------:R-:W5:Y:S01]  /*9a30*/  LDG.E.U16 R104, desc[UR10][R104.64] ;  /* 0x0000000a68687981 */ /* 0x000f62000c1e1500 */
[----:B------:R-:W-:-:S04]  /*9a40*/  IMAD.WIDE R110, R13, 0x2, R110 ;  /* 0x000000020d6e7825 */ /* 0x000fc800078e026e */
[C---:B------:R-:W-:Y:S01]  /*9a50*/  IMAD.WIDE R114, R13.reuse, 0x2, R114 ;  /* 0x000000020d727825 */ /* 0x040fe200078e0272 */
[----:B------:R0:W5:Y:S03]  /*9a60*/  LDG.E.U16 R105, desc[UR10][R110.64] ;  /* 0x0000000a6e697981 */ /* 0x000166000c1e1500 */
[----:B------:R-:W-:-:S05]  /*9a70*/  IMAD.WIDE R108, R13, 0x2, R108 ;  /* 0x000000020d6c7825 */ /* 0x000fca00078e026c */
[----:B------:R1:W5:Y:S01]  /*9a80*/  LDG.E.U16 R107, desc[UR10][R108.64] ;  /* 0x0000000a6c6b7981 */ /* 0x000362000c1e1500 */
[----:B0-----:R-:W-:-:S03]  /*9a90*/  IMAD.WIDE R110, R13, 0x2, R158 ;  /* 0x000000020d6e7825 */ /* 0x001fc600078e029e */
[----:B------:R-:W5:Y:S04]  /*9aa0*/  LDL.64 R158, [R1+0x148] ;  /* 0x00014800019e7983 */ /* 0x000f680000100a00 */
[----:B------:R-:W5:Y:S01]  /*9ab0*/  LDG.E.U16 R110, desc[UR10][R110.64] ;  /* 0x0000000a6e6e7981 */ /* 0x000f62000c1e1500 */
[----:B-1----:R-:W-:-:S03]  /*9ac0*/  IMAD.WIDE R108, R13, 0x2, R204 ;  /* 0x000000020d6c7825 */ /* 0x002fc600078e02cc */
[----:B------:R-:W5:Y:S04]  /*9ad0*/  LDL.64 R204, [R1+0x118] ;  /* 0x0001180001cc7983 */ /* 0x000f680000100a00 */
[----:B------:R-:W5:Y:S04]  /*9ae0*/  LDG.E.U16 R108, desc[UR10][R108.64] ;  /* 0x0000000a6c6c7981 */ /* 0x000f68000c1e1500 */
[----:B------:R0:W5:Y:S01]  /*9af0*/  LDG.E.U16 R111, desc[UR10][R114.64] ;  /* 0x0000000a726f7981 */ /* 0x000162000c1e1500 */
[----:B----4-:R-:W-:-:S03]  /*9b00*/  IMAD.WIDE R154, R13, 0x2, R154 ;  /* 0x000000020d9a7825 */ /* 0x010fc600078e029a */
[----:B------:R3:W4:Y:S01]  /*9b10*/  LDG.E.U16 R109, desc[UR10][R116.64] ;  /* 0x0000000a746d7981 */ /* 0x000722000c1e1500 */
[----:B0-----:R-:W-:-:S03]  /*9b20*/  IMAD.WIDE R114, R13, 0x2, R198 ;  /* 0x000000020d727825 */ /* 0x001fc600078e02c6 */
[----:B------:R-:W4:Y:S01]  /*9b30*/  LDL.64 R198, [R1+0x128] ;  /* 0x0001280001c67983 */ /* 0x000f220000100a00 */
[----:B--2---:R-:W-:-:S03]  /*9b40*/  IMAD.WIDE R112, R13, 0x2, R156 ;  /* 0x000000020d707825 */ /* 0x004fc600078e029c */
[----:B------:R-:W2:Y:S04]  /*9b50*/  LDL.64 R156, [R1+0x138] ;  /* 0x00013800019c7983 */ /* 0x000ea80000100a00 */
[----:B------:R-:W2:Y:S04]  /*9b60*/  LDG.E.U16 R112, desc[UR10][R112.64] ;  /* 0x0000000a70707981 */ /* 0x000ea8000c1e1500 */
[----:B------:R-:W2:Y:S01]  /*9b70*/  LDG.E.U16 R114, desc[UR10][R114.64] ;  /* 0x0000000a72727981 */ /* 0x000ea2000c1e1500 */
[----:B---3--:R-:W-:-:S03]  /*9b80*/  IMAD.WIDE R116, R13, 0x2, R160 ;  /* 0x000000020d747825 */ /* 0x008fc600078e02a0 */
[----:B------:R0:W3:Y:S04]  /*9b90*/  LDG.E.U16 R113, desc[UR10][R154.64] ;  /* 0x0000000a9a717981 */ /* 0x0000e8000c1e1500 */
[----:B------:R-:W3:Y:S04]  /*9ba0*/  LDL.64 R160, [R1+0x110] ;  /* 0x0001100001a07983 */ /* 0x000ee80000100a00 */
[----:B------:R-:W3:Y:S01]  /*9bb0*/  LDG.E.U16 R116, desc[UR10][R116.64] ;  /* 0x0000000a74747981 */ /* 0x000ee2000c1e1500 */
[----:B0-----:R-:W-:-:S03]  /*9bc0*/  IMAD.WIDE R154, R13, 0x2, R208 ;  /* 0x000000020d9a7825 */ /* 0x001fc600078e02d0 */
[----:B------:R-:W3:Y:S01]  /*9bd0*/  LDL.64 R208, [R1+0xf0] ;  /* 0x0000f00001d07983 */ /* 0x000ee20000100a00 */
[----:B------:R-:W-:-:S03]  /*9be0*/  IMAD.WIDE R118, R13, 0x2, R118 ;  /* 0x000000020d767825 */ /* 0x000fc600078e0276 */
[----:B------:R-:W3:Y:S04]  /*9bf0*/  LDG.E.U16 R162, desc[UR10][R154.64] ;  /* 0x0000000a9aa27981 */ /* 0x000ee8000c1e1500 */
[----:B------:R0:W3:Y:S02]  /*9c00*/  LDG.E.U16 R117, desc[UR10][R118.64] ;  /* 0x0000000a76757981 */ /* 0x0000e4000c1e1500 */
[C---:B0-----:R-:W-:Y:S02]  /*9c10*/  IMAD.WIDE R118, R13.reuse, 0x2, R212 ;  /* 0x000000020d767825 */ /* 0x041fe400078e02d4 */
[----:B------:R-:W3:Y:S04]  /*9c20*/  LDL.64 R212, [R1+0xf8] ;  /* 0x0000f80001d47983 */ /* 0x000ee80000100a00 */
[----:B------:R-:W3:Y:S01]  /*9c30*/  LDG.E.U16 R118, desc[UR10][R118.64] ;  /* 0x0000000a76767981 */ /* 0x000ee2000c1e1500 */
[----:B-----5:R-:W-:-:S05]  /*9c40*/  IMAD.WIDE R120, R13, 0x2, R120 ;  /* 0x000000020d787825 */ /* 0x020fca00078e0278 */
[----:B------:R0:W5:Y:S02]  /*9c50*/  LDG.E.U16 R115, desc[UR10][R120.64] ;  /* 0x0000000a78737981 */ /* 0x000164000c1e1500 */
[C---:B0-----:R-:W-:Y:S02]  /*9c60*/  IMAD.WIDE R120, R13.reuse, 0x2, R220 ;  /* 0x000000020d787825 */ /* 0x041fe400078e02dc */
[----:B------:R-:W5:Y:S04]  /*9c70*/  LDL.64 R220, [R1+0xe0] ;  /* 0x0000e00001dc7983 */ /* 0x000f680000100a00 */
[----:B------:R-:W5:Y:S01]  /*9c80*/  LDG.E.U16 R120, desc[UR10][R120.64] ;  /* 0x0000000a78787981 */ /* 0x000f62000c1e1500 */
[----:B------:R-:W-:-:S05]  /*9c90*/  IMAD.WIDE R158, R13, 0x2, R158 ;  /* 0x000000020d9e7825 */ /* 0x000fca00078e029e */
[----:B------:R0:W5:Y:S02]  /*9ca0*/  LDG.E.U16 R119, desc[UR10][R158.64] ;  /* 0x0000000a9e777981 */ /* 0x000164000c1e1500 */
[C---:B0-----:R-:W-:Y:S02]  /*9cb0*/  IMAD.WIDE R158, R13.reuse, 0x2, R204 ;  /* 0x000000020d9e7825 */ /* 0x041fe400078e02cc */
[----:B------:R-:W5:Y:S04]  /*9cc0*/  LDL.64 R204, [R1+0xc0] ;  /* 0x0000c00001cc7983 */ /* 0x000f680000100a00 */
[----:B------:R-:W5:Y:S01]  /*9cd0*/  LDG.E.U16 R168, desc[UR10][R158.64] ;  /* 0x0000000a9ea87981 */ /* 0x000f62000c1e1500 */
[----:B----4-:R-:W-:-:S03]  /*9ce0*/  IMAD.WIDE R154, R13, 0x2, R198 ;  /* 0x000000020d9a7825 */ /* 0x010fc600078e02c6 */
[----:B------:R-:W4:Y:S01]  /*9cf0*/  LDL.64 R198, [R1+0xd8] ;  /* 0x0000d80001c67983 */ /* 0x000f220000100a00 */
[----:B--2---:R-:W-:-:S03]  /*9d00*/  IMAD.WIDE R156, R13, 0x2, R156 ;  /* 0x000000020d9c7825 */ /* 0x004fc600078e029c */
[----:B------:R0:W2:Y:S04]  /*9d10*/  LDG.E.U16 R164, desc[UR10][R154.64] ;  /* 0x0000000a9aa47981 */ /* 0x0000a8000c1e1500 */
[----:B------:R1:W2:Y:S01]  /*9d20*/  LDG.E.U16 R121, desc[UR10][R156.64] ;  /* 0x0000000a9c797981 */ /* 0x0002a2000c1e1500 */
[----:B0-----:R-:W-:-:S03]  /*9d30*/  IMAD.WIDE R154, R13, 0x2, R216 ;  /* 0x000000020d9a7825 */ /* 0x001fc600078e02d8 */
[----:B------:R-:W2:Y:S01]  /*9d40*/  LDL.64 R216, [R1+0x60] ;  /* 0x0000600001d87983 */ /* 0x000ea20000100a00 */
[----:B-1----:R-:W-:-:S03]  /*9d50*/  IMAD.WIDE R156, R13, 0x2, R224 ;  /* 0x000000020d9c7825 */ /* 0x002fc600078e02e0 */
[----:B------:R-:W2:Y:S01]  /*9d60*/  LDL.64 R224, [R1+0xb8] ;  /* 0x0000b80001e07983 */ /* 0x000ea20000100a00 */
[----:B---3--:R-:W-:-:S03]  /*9d70*/  IMAD.WIDE R160, R13, 0x2, R160 ;  /* 0x000000020da07825 */ /* 0x008fc600078e02a0 */
[----:B------:R0:W3:Y:S04]  /*9d80*/  LDG.E.U16 R166, desc[UR10][R156.64] ;  /* 0x0000000a9ca67981 */ /* 0x0000e8000c1e1500 */
[----:B------:R-:W3:Y:S01]  /*9d90*/  LDG.E.U16 R160, desc[UR10][R160.64] ;  /* 0x0000000aa0a07981 */ /* 0x000ee2000c1e1500 */
[----:B------:R-:W-:-:S03]  /*9da0*/  IMAD.WIDE R158, R13, 0x2, R208 ;  /* 0x000000020d9e7825 */ /* 0x000fc600078e02d0 */
[----:B------:R-:W3:Y:S04]  /*9db0*/  LDL.64 R208, [R1+0x20] ;  /* 0x0000200001d07983 */ /* 0x000ee80000100a00 */
[----:B------:R-:W3:Y:S04]  /*9dc0*/  LDG.E.U16 R174, desc[UR10][R158.64] ;  /* 0x0000000a9eae7981 */ /* 0x000ee8000c1e1500 */
[----:B------:R5:W3:Y:S01]  /*9dd0*/  LDG.E.U16 R161, desc[UR10][R154.64] ;  /* 0x0000000a9aa17981 */ /* 0x000ae2000c1e1500 */
[----:B0-----:R-:W-:-:S03]  /*9de0*/  IMAD.WIDE R156, R13, 0x2, R212 ;  /* 0x000000020d9c7825 */ /* 0x001fc600078e02d4 */
[----:B------:R-:W3:Y:S04]  /*9df0*/  LDL.64 R212, [R1+0x40] ;  /* 0x0000400001d47983 */ /* 0x000ee80000100a00 */
[----:B------:R-:W3:Y:S01]  /*9e00*/  LDG.E.U16 R172, desc[UR10][R156.64] ;  /* 0x0000000a9cac7981 */ /* 0x000ee2000c1e1500 */
[----:B-----5:R-:W-:-:S03]  /*9e10*/  IMAD.WIDE R154, R13, 0x2, R220 ;  /* 0x000000020d9a7825 */ /* 0x020fc600078e02dc */
[----:B------:R-:W5:Y:S04]  /*9e20*/  LDL.64 R220, [R1+0x98] ;  /* 0x0000980001dc7983 */ /* 0x000f680000100a00 */
[----:B------:R0:W5:Y:S02]  /*9e30*/  LDG.E.U16 R176, desc[UR10][R154.64] ;  /* 0x0000000a9ab07981 */ /* 0x000164000c1e1500 */
[C---:B0-----:R-:W-:Y:S02]  /*9e40*/  IMAD.WIDE R154, R13.reuse, 0x2, R232 ;  /* 0x000000020d9a7825 */ /* 0x041fe400078e02e8 */
[----:B------:R-:W5:Y:S04]  /*9e50*/  LDL.64 R232, [R1+0x90] ;  /* 0x0000900001e87983 */ /* 0x000f680000100a00 */
[----:B------:R-:W5:Y:S01]  /*9e60*/  LDG.E.U16 R182, desc[UR10][R154.64] ;  /* 0x0000000a9ab67981 */ /* 0x000f62000c1e1500 */
[----:B------:R-:W-:-:S03]  /*9e70*/  IMAD.WIDE R158, R13, 0x2, R204 ;  /* 0x000000020d9e7825 */ /* 0x000fc600078e02cc */
[----:B------:R-:W5:Y:S04]  /*9e80*/  LDL.64 R204, [R1+0x78] ;  /* 0x0000780001cc7983 */ /* 0x000f680000100a00 */
[----:B------:R-:W5:Y:S01]  /*9e90*/  LDG.E.U16 R180, desc[UR10][R158.64] ;  /* 0x0000000a9eb47981 */ /* 0x000f62000c1e1500 */
[----:B----4-:R-:W-:-:S03]  /*9ea0*/  IMAD.WIDE R156, R13, 0x2, R198 ;  /* 0x000000020d9c7825 */ /* 0x010fc600078e02c6 */
[----:B------:R-:W4:Y:S04]  /*9eb0*/  LDL.64 R198, [R1+0xd0] ;  /* 0x0000d00001c67983 */ /* 0x000f280000100a00 */
[----:B------:R0:W4:Y:S02]  /*9ec0*/  LDG.E.U16 R178, desc[UR10][R156.64] ;  /* 0x0000000a9cb27981 */ /* 0x000124000c1e1500 */
[C---:B0-----:R-:W-:Y:S02]  /*9ed0*/  IMAD.WIDE R156, R13.reuse, 0x2, R230 ;  /* 0x000000020d9c7825 */ /* 0x041fe400078e02e6 */
[----:B------:R-:W4:Y:S02]  /*9ee0*/  LDL.64 R230, [R1+0x50] ;  /* 0x0000500001e67983 */ /* 0x000f240000100a00 */
[----:B--2---:R-:W-:-:S02]  /*9ef0*/  IMAD.WIDE R158, R13, 0x2, R216 ;  /* 0x000000020d9e7825 */ /* 0x004fc400078e02d8 */
[----:B------:R-:W2:Y:S04]  /*9f00*/  LDL.64 R216, [R1+0x58] ;  /* 0x0000580001d87983 */ /* 0x000ea80000100a00 */
[----:B------:R3:W2:Y:S04]  /*9f10*/  LDG.E.U16 R184, desc[UR10][R156.64] ;  /* 0x0000000a9cb87981 */ /* 0x0006a8000c1e1500 */
[----:B------:R-:W2:Y:S01]  /*9f20*/  LDG.E.U16 R186, desc[UR10][R158.64] ;  /* 0x0000000a9eba7981 */ /* 0x000ea2000c1e1500 */
[----:B---3--:R-:W-:-:S03]  /*9f30*/  IMAD.WIDE R156, R13, 0x2, R208 ;  /* 0x000000020d9c7825 */ /* 0x008fc600078e02d0 */
[----:B------:R-:W3:Y:S04]  /*9f40*/  LDL.64 R208, [R1+0x18] ;  /* 0x0000180001d07983 */ /* 0x000ee80000100a00 */
[----:B------:R0:W3:Y:S01]  /*9f50*/  LDG.E.U16 R190, desc[UR10][R156.64] ;  /* 0x0000000a9cbe7981 */ /* 0x0000e2000c1e1500 */
[----:B------:R-:W-:-:S03]  /*9f60*/  IMAD.WIDE R154, R13, 0x2, R212 ;  /* 0x000000020d9a7825 */ /* 0x000fc600078e02d4 */
[----:B------:R-:W3:Y:S01]  /*9f70*/  LDL.64 R212, [R1+0x38] ;  /* 0x0000380001d47983 */ /* 0x000ee20000100a00 */
[----:B0-----:R-:W-:-:S03]  /*9f80*/  IMAD.WIDE R156, R13, 0x2, R214 ;  /* 0x000000020d9c7825 */ /* 0x001fc600078e02d6 */
[----:B------:R0:W3:Y:S04]  /*9f90*/  LDG.E.U16 R188, desc[UR10][R154.64] ;  /* 0x0000000a9abc7981 */ /* 0x0000e8000c1e1500 */
[----:B------:R-:W3:Y:S01]  /*9fa0*/  LDG.E.U16 R196, desc[UR10][R156.64] ;  /* 0x0000000a9cc47981 */ /* 0x000ee2000c1e1500 */
[----:B0-----:R-:W-:-:S05]  /*9fb0*/  IMAD.WIDE R154, R13, 0x2, R236 ;  /* 0x000000020d9a7825 */ /* 0x001fca00078e02ec */
[----:B------:R0:W3:Y:S01]  /*9fc0*/  LDG.E.U16 R194, desc[UR10][R154.64] ;  /* 0x0000000a9ac27981 */ /* 0x0000e2000c1e1500 */
[----:B------:R-:W-:-:S03]  /*9fd0*/  IMAD.WIDE R158, R13, 0x2, R228 ;  /* 0x000000020d9e7825 */ /* 0x000fc600078e02e4 */
[----:B------:R-:W3:Y:S04]  /*9fe0*/  LDL.64 R228, [R1+0x30] ;  /* 0x0000300001e47983 */ /* 0x000ee80000100a00 */
[----:B------:R4:W3:Y:S01]  /*9ff0*/  LDG.E.U16 R192, desc[UR10][R158.64] ;  /* 0x0000000a9ec07981 */ /* 0x0008e2000c1e1500 */
[----:B0-----:R-:W-:-:S03]  /*a000*/  IMAD.WIDE R154, R13, 0x2, R224 ;  /* 0x000000020d9a7825 */ /* 0x001fc600078e02e0 */
[----:B------:R-:W3:Y:S01]  /*a010*/  LDL.64 R224, [R1+0x10] ;  /* 0x0000100001e07983 */ /* 0x000ee20000100a00 */
[----:B-----5:R-:W-:-:S03]  /*a020*/  IMAD.WIDE R156, R13, 0x2, R220 ;  /* 0x000000020d9c7825 */ /* 0x020fc600078e02dc */
[----:B------:R-:W5:Y:S04]  /*a030*/  LDL.64 R220, [R1+0x70] ;  /* 0x0000700001dc7983 */ /* 0x000f680000100a00 */
[----:B------:R-:W5:Y:S01]  /*a040*/  LDG.E.U16 R202, desc[UR10][R156.64] ;  /* 0x0000000a9cca7981 */ /* 0x000f62000c1e1500 */
[----:B----4-:R-:W-:-:S03]  /*a050*/  IMAD.WIDE R158, R13, 0x2, R198 ;  /* 0x000000020d9e7825 */ /* 0x010fc600078e02c6 */
[----:B------:R-:W4:Y:S04]  /*a060*/  LDG.E.U16 R199, desc[UR10][R154.64] ;  /* 0x0000000a9ac77981 */ /* 0x000f28000c1e1500 */
[----:B------:R0:W4:Y:S02]  /*a070*/  LDG.E.U16 R198, desc[UR10][R158.64] ;  /* 0x0000000a9ec67981 */ /* 0x000124000c1e1500 */
[----:B0-----:R-:W-:-:S04]  /*a080*/  IMAD.WIDE R158, R13, 0x2, R204 ;  /* 0x000000020d9e7825 */ /* 0x001fc800078e02cc */
[C---:B--2---:R-:W-:Y:S01]  /*a090*/  IMAD.WIDE R154, R13.reuse, 0x2, R216 ;  /* 0x000000020d9a7825 */ /* 0x044fe200078e02d8 */
[----:B------:R3:W2:Y:S04]  /*a0a0*/  LDG.E.U16 R204, desc[UR10][R158.64] ;  /* 0x0000000a9ecc7981 */ /* 0x0006a8000c1e1500 */
[----:B------:R0:W2:Y:S01]  /*a0b0*/  LDG.E.U16 R205, desc[UR10][R154.64] ;  /* 0x0000000a9acd7981 */ /* 0x0000a2000c1e1500 */
[----:B---3--:R-:W-:-:S04]  /*a0c0*/  IMAD.WIDE R158, R13, 0x2, R208 ;  /* 0x000000020d9e7825 */ /* 0x008fc800078e02d0 */
[C---:B0-----:R-:W-:Y:S01]  /*a0d0*/  IMAD.WIDE R154, R13.reuse, 0x2, R248 ;  /* 0x000000020d9a7825 */ /* 0x041fe200078e02f8 */
[----:B------:R0:W3:Y:S03]  /*a0e0*/  LDG.E.U16 R209, desc[UR10][R158.64] ;  /* 0x0000000a9ed17981 */ /* 0x0000e6000c1e1500 */
[C---:B------:R-:W-:Y:S02]  /*a0f0*/  IMAD.WIDE R156, R13.reuse, 0x2, R212 ;  /* 0x000000020d9c7825 */ /* 0x040fe400078e02d4 */
[----:B------:R1:W3:Y:S02]  /*a100*/  LDG.E.U16 R212, desc[UR10][R154.64] ;  /* 0x0000000a9ad47981 */ /* 0x0002e4000c1e1500 */
[C---:B0-----:R-:W-:Y:S02]  /*a110*/  IMAD.WIDE R158, R13.reuse, 0x2, R210 ;  /* 0x000000020d9e7825 */ /* 0x041fe400078e02d2 */
[----:B------:R0:W3:Y:S04]  /*a120*/  LDG.E.U16 R208, desc[UR10][R156.64] ;  /* 0x0000000a9cd07981 */ /* 0x0000e8000c1e1500 */
[----:B------:R-:W3:Y:S01]  /*a130*/  LDG.E.U16 R216, desc[UR10][R158.64] ;  /* 0x0000000a9ed87981 */ /* 0x000ee2000c1e1500 */
[----:B-1----:R-:W-:-:S03]  /*a140*/  IMAD.WIDE R154, R13, 0x2, R234 ;  /* 0x000000020d9a7825 */ /* 0x002fc600078e02ea */
[----:B------:R-:W4:Y:S01]  /*a150*/  LDL.64 R234, [R1+0xe8] ;  /* 0x0000e80001ea7983 */ /* 0x000f220000100a00 */
[----:B0-----:R-:W-:-:S03]  /*a160*/  IMAD.WIDE R156, R13, 0x2, R226 ;  /* 0x000000020d9c7825 */ /* 0x001fc600078e02e2 */
[----:B------:R0:W3:Y:S04]  /*a170*/  LDG.E.U16 R217, desc[UR10][R154.64] ;  /* 0x0000000a9ad97981 */ /* 0x0000e8000c1e1500 */
[----:B------:R1:W3:Y:S01]  /*a180*/  LDG.E.U16 R213, desc[UR10][R156.64] ;  /* 0x0000000a9cd57981 */ /* 0x0002e2000c1e1500 */
[----:B0-----:R-:W-:-:S04]  /*a190*/  IMAD.WIDE R154, R13, 0x2, R230 ;  /* 0x000000020d9a7825 */ /* 0x001fc800078e02e6 */
[C---:B-1----:R-:W-:Y:S02]  /*a1a0*/  IMAD.WIDE R156, R13.reuse, 0x2, R232 ;  /* 0x000000020d9c7825 */ /* 0x042fe400078e02e8 */
[----:B------:R-:W2:Y:S02]  /*a1b0*/  LDL.64 R232, [R1+0xc8] ;  /* 0x0000c80001e87983 */ /* 0x000ea40000100a00 */
[C---:B-----5:R-:W-:Y:S02]  /*a1c0*/  IMAD.WIDE R158, R13.reuse, 0x2, R220 ;  /* 0x000000020d9e7825 */ /* 0x060fe400078e02dc */
[----:B------:R-:W5:Y:S04]  /*a1d0*/  LDG.E.U16 R220, desc[UR10][R156.64] ;  /* 0x0000000a9cdc7981 */ /* 0x000f68000c1e1500 */
[----:B------:R0:W5:Y:S02]  /*a1e0*/  LDG.E.U16 R221, desc[UR10][R158.64] ;  /* 0x0000000a9edd7981 */ /* 0x000164000c1e1500 */
[----:B0-----:R-:W-:-:S02]  /*a1f0*/  IMAD.WIDE R158, R13, 0x2, R224 ;  /* 0x000000020d9e7825 */ /* 0x001fc400078e02e0 */
[----:B------:R0:W5:Y:S02]  /*a200*/  LDG.E.U16 R224, desc[UR10][R154.64] ;  /* 0x0000000a9ae07981 */ /* 0x000164000c1e1500 */
[C---:B------:R-:W-:Y:S02]  /*a210*/  IMAD.WIDE R156, R13.reuse, 0x2, R228 ;  /* 0x000000020d9c7825 */ /* 0x040fe400078e02e4 */
[----:B------:R1:W5:Y:S04]  /*a220*/  LDG.E.U16 R228, desc[UR10][R158.64] ;  /* 0x0000000a9ee47981 */ /* 0x000368000c1e1500 */
[----:B------:R-:W5:Y:S01]  /*a230*/  LDG.E.U16 R225, desc[UR10][R156.64] ;  /* 0x0000000a9ce17981 */ /* 0x000f62000c1e1500 */
[----:B0-----:R-:W-:-:S05]  /*a240*/  IMAD.WIDE R154, R13, 0x2, R246 ;  /* 0x000000020d9a7825 */ /* 0x001fca00078e02f6 */
[----:B------:R-:W5:Y:S04]  /*a250*/  LDG.E.U16 R229, desc[UR10][R154.64] ;  /* 0x0000000a9ae57981 */ /* 0x000f68000c1e1500 */
[----:B------:R-:W4:Y:S01]  /*a260*/  LDL.64 R154, [R1+0x108] ;  /* 0x00010800019a7983 */ /* 0x000f220000100a00 */
[----:B-1----:R-:W-:-:S05]  /*a270*/  IMAD.WIDE R158, R13, 0x2, R206 ;  /* 0x000000020d9e7825 */ /* 0x002fca00078e02ce */
[----:B------:R2:W5:Y:S02]  /*a280*/  LDG.E.U16 R231, desc[UR10][R158.64] ;  /* 0x0000000a9ee77981 */ /* 0x000564000c1e1500 */
[----:B--2---:R-:W-:-:S04]  /*a290*/  IMAD.WIDE R158, R13, 0x2, R232 ;  /* 0x000000020d9e7825 */ /* 0x004fc800078e02e8 */
[----:B----4-:R-:W-:-:S05]  /*a2a0*/  IMAD.WIDE R154, R13, 0x2, R154 ;  /* 0x000000020d9a7825 */ /* 0x010fca00078e029a */
[----:B------:R-:W2:Y:S04]  /*a2b0*/  LDG.E.U16 R232, desc[UR10][R154.64] ;  /* 0x0000000a9ae87981 */ /* 0x000ea8000c1e1500 */
[----:B------:R-:W4:Y:S01]  /*a2c0*/  LDL.64 R154, [R1+0xa8] ;  /* 0x0000a800019a7983 */ /* 0x000f220000100a00 */
[----:B------:R-:W-:-:S05]  /*a2d0*/  IMAD.WIDE R156, R13, 0x2, R222 ;  /* 0x000000020d9c7825 */ /* 0x000fca00078e02de */
[----:B------:R0:W2:Y:S02]  /*a2e0*/  LDG.E.U16 R230, desc[UR10][R156.64] ;  /* 0x0000000a9ce67981 */ /* 0x0000a4000c1e1500 */
[C---:B0-----:R-:W-:Y:S02]  /*a2f0*/  IMAD.WIDE R156, R13.reuse, 0x2, R234 ;  /* 0x000000020d9c7825 */ /* 0x041fe400078e02ea */
[----:B------:R0:W2:Y:S04]  /*a300*/  LDG.E.U16 R234, desc[UR10][R158.64] ;  /* 0x0000000a9eea7981 */ /* 0x0000a8000c1e1500 */
[----:B------:R1:W2:Y:S04]  /*a310*/  LDG.E.U16 R233, desc[UR10][R156.64] ;  /* 0x0000000a9ce97981 */ /* 0x0002a8000c1e1500 */
[----:B------:R-:W1:Y:S01]  /*a320*/  LDL.64 R156, [R1+0x88] ;  /* 0x00008800019c7983 */ /* 0x000e620000100a00 */
[----:B----4-:R-:W-:-:S05]  /*a330*/  IMAD.WIDE R154, R13, 0x2, R154 ;  /* 0x000000020d9a7825 */ /* 0x010fca00078e029a */
[----:B------:R-:W4:Y:S04]  /*a340*/  LDG.E.U16 R235, desc[UR10][R154.64] ;  /* 0x0000000a9aeb7981 */ /* 0x000f28000c1e1500 */
[----:B------:R-:W3:Y:S01]  /*a350*/  LDL.64 R154, [R1+0x48] ;  /* 0x00004800019a7983 */ /* 0x000ee20000100a00 */
[----:B0-----:R-:W-:-:S05]  /*a360*/  IMAD.WIDE R158, R13, 0x2, R238 ;  /* 0x000000020d9e7825 */ /* 0x001fca00078e02ee */
[----:B------:R0:W4:Y:S01]  /*a370*/  LDG.E.U16 R239, desc[UR10][R158.64] ;  /* 0x0000000a9eef7981 */ /* 0x000122000c1e1500 */
[----:B-1----:R-:W-:-:S04]  /*a380*/  IMAD.WIDE R156, R13, 0x2, R156 ;  /* 0x000000020d9c7825 */ /* 0x002fc800078e029c */
[C---:B0-----:R-:W-:Y:S01]  /*a390*/  IMAD.WIDE R158, R13.reuse, 0x2, R240 ;  /* 0x000000020d9e7825 */ /* 0x041fe200078e02f0 */
[----:B------:R0:W4:Y:S03]  /*a3a0*/  LDG.E.U16 R238, desc[UR10][R156.64] ;  /* 0x0000000a9cee7981 */ /* 0x000126000c1e1500 */
[C---:B0-----:R-:W-:Y:S02]  /*a3b0*/  IMAD.WIDE R156, R13.reuse, 0x2, R242 ;  /* 0x000000020d9c7825 */ /* 0x041fe400078e02f2 */
[----:B------:R0:W4:Y:S04]  /*a3c0*/  LDG.E.U16 R243, desc[UR10][R158.64] ;  /* 0x0000000a9ef37981 */ /* 0x000128000c1e1500 */
[----:B------:R1:W4:Y:S01]  /*a3d0*/  LDG.E.U16 R242, desc[UR10][R156.64] ;  /* 0x0000000a9cf27981 */ /* 0x000322000c1e1500 */
[----:B0-----:R-:W-:-:S04]  /*a3e0*/  IMAD.WIDE R158, R13, 0x2, R200 ;  /* 0x000000020d9e7825 */ /* 0x001fc800078e02c8 */
[----:B-1----:R-:W-:Y:S02]  /*a3f0*/  IMAD.WIDE R156, R13, 0x2, R218 ;  /* 0x000000020d9c7825 */ /* 0x002fe400078e02da */
[----:B------:R-:W4:Y:S04]  /*a400*/  LDG.E.U16 R158, desc[UR10][R158.64] ;  /* 0x0000000a9e9e7981 */ /* 0x000f28000c1e1500 */
[----:B------:R-:W4:Y:S01]  /*a410*/  LDG.E.U16 R157, desc[UR10][R156.64] ;  /* 0x0000000a9c9d7981 */ /* 0x000f22000c1e1500 */
[----:B------:R-:W-:-:S04]  /*a420*/  FADD R9, -R2, R9 ;  /* 0x0000000902097221 */ /* 0x000fc80000000100 */
[----:B------:R-:W-:Y:S01]  /*a430*/  FMUL R9, R9, 1.4426950216293334961 ;  /* 0x3fb8aa3b09097820 */ /* 0x000fe20000400000 */
[----:B---3--:R-:W-:-:S05]  /*a440*/  IMAD.WIDE R154, R13, 0x2, R154 ;  /* 0x000000020d9a7825 */ /* 0x008fca00078e029a */
[----:B------:R0:W3:Y:S02]  /*a450*/  LDG.E.U16 R240, desc[UR10][R154.64] ;  /* 0x0000000a9af07981 */ /* 0x0000e4000c1e1500 */
[----:B0-----:R-:W-:-:S05]  /*a460*/  IMAD.WIDE R154, R13, 0x2, R244 ;  /* 0x000000020d9a7825 */ /* 0x001fca00078e02f4 */
[----:B------:R0:W3:Y:S04]  /*a470*/  LDG.E.U16 R241, desc[UR10][R154.64] ;  /* 0x0000000a9af17981 */ /* 0x0000e8000c1e1500 */
[----:B0-----:R-:W0:Y:S01]  /*a480*/  LDS R154, [R203+UR6] ;  /* 0x00000006cb9a7984 */ /* 0x001e220008000800 */
[----:B------:R1:W0:Y:S01]  /*a490*/  MUFU.EX2 R155, R9 ;  /* 0x00000009009b7308 */ /* 0x0002220000000800 */
[C---:B------:R-:W-:Y:S01]  /*a4a0*/  LOP3.LUT P2, RZ, R250.reuse, 0x80, RZ, 0xc0, !PT ;  /* 0x00000080faff7812 */ /* 0x040fe2000784c0ff */
[----:B------:R-:W5:Y:S01]  /*a4b0*/  S2R R251, SR_TID.X ;  /* 0x0000000000fb7919 */ /* 0x000f620000002100 */
[----:B-1----:R-:W-:Y:S02]  /*a4c0*/  LOP3.LUT R9, R250, 0x7f, RZ, 0xc0, !PT ;  /* 0x0000007ffa097812 */ /* 0x002fe400078ec0ff */
[----:B------:R-:W-:-:S03]  /*a4d0*/  SEL R250, RZ, 0x110, !P2 ;  /* 0x00000110fffa7807 */ /* 0x000fc60005000000 */
[----:B------:R-:W-:-:S05]  /*a4e0*/  IMAD.SHL.U32 R9, R9, 0x2, RZ ;  /* 0x0000000209097824 */ /* 0x000fca00078e00ff */
[----:B------:R-:W-:Y:S02]  /*a4f0*/  LOP3.LUT R250, R250, R9, RZ, 0x3c, !PT ;  /* 0x00000009fafa7212 */ /* 0x000fe400078e3cff */
[----:B------:R-:W-:Y:S01]  /*a500*/  LDS R9, [R203+UR6+0x200] ;  /* 0x00020006cb097984 */ /* 0x000fe20008000800 */
[----:B0-----:R-:W-:-:S03]  /*a510*/  FFMA R0, R155, R0, R154 ;  /* 0x000000009b007223 */ /* 0x001fc6000000009a */
[----:B------:R-:W-:Y:S04]  /*a520*/  LDS R154, [R203+UR6+0x100] ;  /* 0x00010006cb9a7984 */ /* 0x000fe80008000800 */
[----:B------:R-:W-:Y:S01]  /*a530*/  LDS R203, [R203+UR6+0x300] ;  /* 0x00030006cbcb7984 */ /* 0x000fe20008000800 */
[----:B------:R-:W-:Y:S01]  /*a540*/  BAR.SYNC.DEFER_BLOCKING 0x0 ;  /* 0x0000000000007b1d */ /* 0x000fe20000010000 */
[C---:B-----5:R-:W-:Y:S01]  /*a550*/  LOP3.LUT R159, R251.reuse, 0x7, RZ, 0xc0, !PT ;  /* 0x00000007fb9f7812 */ /* 0x060fe200078ec0ff */
[----:B------:R-:W-:-:S04]  /*a560*/  IMAD.SHL.U32 R156, R251, 0x100, RZ ;  /* 0x00000100fb9c7824 */ /* 0x000fc800078e00ff */
[----:B------:R0:W-:Y:S04]  /*a570*/  STS.U16 [R250+UR6], R167 ;  /* 0x000000a7fa007988 */ /* 0x0001e80008000406 */
[----:B------:R1:W-:Y:S01]  /*a580*/  STS.U16 [R250+UR6+0x800], R16 ;  /* 0x00080010fa007988 */ /* 0x0003e20008000406 */
[----:B0-----:R-:W-:Y:S01]  /*a590*/  IMAD.SHL.U32 R167, R251, 0x2, RZ ;  /* 0x00000002fba77824 */ /* 0x001fe200078e00ff */
[----:B-1----:R-:W-:-:S04]  /*a5a0*/  SHF.L.U32 R16, R159, 0x4, RZ ;  /* 0x000000049f107819 */ /* 0x002fc800000006ff */
[C---:B------:R-:W-:Y:S02]  /*a5b0*/  LOP3.LUT R156, R16.reuse, 0xf00, R156, 0xf8, !PT ;  /* 0x00000f00109c7812 */ /* 0x040fe400078ef89c */
[----:B------:R-:W-:Y:S02]  /*a5c0*/  LOP3.LUT R16, R16, 0x30, R167, 0x78, !PT ;  /* 0x0000003010107812 */ /* 0x000fe400078e78a7 */
[----:B------:R-:W-:-:S05]  /*a5d0*/  LOP3.LUT R167, R251, 0xe0, RZ, 0xc0, !PT ;  /* 0x000000e0fba77812 */ /* 0x000fca00078ec0ff */
[--C-:B------:R-:W-:Y:S01]  /*a5e0*/  IMAD R159, R159, 0x4, R167.reuse ;  /* 0x000000049f9f7824 */ /* 0x100fe200078e02a7 */
[----:B------:R0:W-:Y:S04]  /*a5f0*/  STS.U16 [R250+UR6+0x1000], R20 ;  /* 0x00100014fa007988 */ /* 0x0001e80008000406 */
[----:B------:R-:W-:Y:S02]  /*a600*/  LEA R16, R159, R16, 0x6 ;  /* 0x000000109f107211 */ /* 0x000fe400078e30ff */
[----:B------:R-:W-:Y:S02]  /*a610*/  SHF.R.U32.HI R159, RZ, 0x1, R167 ;  /* 0x00000001ff9f7819 */ /* 0x000fe400000116a7 */
[----:B------:R-:W-:Y:S02]  /*a620*/  LOP3.LUT R167, R251, 0x10, RZ, 0xc0, !PT ;  /* 0x00000010fba77812 */ /* 0x000fe400078ec0ff */
[----:B0-----:R-:W-:Y:S01]  /*a630*/  LOP3.LUT R20, R250, 0x20, RZ, 0x3c, !PT ;  /* 0x00000020fa147812 */ /* 0x001fe200078e3cff */
[----:B------:R-:W-:Y:S01]  /*a640*/  STS.U16 [R250+UR6+0x1800], R24 ;  /* 0x00180018fa007988 */ /* 0x000fe20008000406 */
[----:B------:R-:W-:-:S02]  /*a650*/  LOP3.LUT R159, R156, R159, RZ, 0x3c, !PT ;  /* 0x0000009f9c9f7212 */ /* 0x000fc400078e3cff */
[----:B------:R-:W-:Y:S01]  /*a660*/  LEA R167, R167, UR6, 0x3 ;  /* 0x00000006a7a77c11 */ /* 0x000fe2000f8e18ff */
        /* <DEDUP_REMOVED lines=26> */
[----:B------:R1:W-:Y:S04]  /*a810*/  STS.U16 [R250+UR6+0xf000], R194 ;  /* 0x00f000c2fa007988 */ /* 0x0003e80008000406 */
[----:B------:R-:W-:Y:S01]  /*a820*/  STS.U16 [R250+UR6+0xf800], R196 ;  /* 0x00f800c4fa007988 */ /* 0x000fe20008000406 */
[----:B------:R-:W-:Y:S01]  /*a830*/  IMAD.IADD R159, R159, 0x1, R167 ;  /* 0x000000019f9f7824 */ /* 0x000fe200078e02a7 */
[----:B0-----:R-:W-:-:S02]  /*a840*/  F2FP.F16.F32.PACK_AB R192, R195, R197 ;  /* 0x000000c5c3c0723e */ /* 0x001fc400000000ff */
[----:B------:R0:W-:Y:S01]  /*a850*/  STS.U16 [R20+UR6+0xa00], R17 ;  /* 0x000a001114007988 */ /* 0x0001e20008000406 */
[----:B------:R-:W-:Y:S02]  /*a860*/  F2FP.F16.F32.PACK_AB R193, R191, R193 ;  /* 0x000000c1bfc1723e */ /* 0x000fe400000000ff */
[----:B-1----:R-:W-:Y:S01]  /*a870*/  F2FP.F16.F32.PACK_AB R194, R187, R189 ;  /* 0x000000bdbbc2723e */ /* 0x002fe200000000ff */
[----:B------:R1:W-:Y:S01]  /*a880*/  STS.U16 [R20+UR6+0xb200], R178 ;  /* 0x00b200b214007988 */ /* 0x0003e20008000406 */
[----:B------:R-:W-:Y:S02]  /*a890*/  F2FP.F16.F32.PACK_AB R195, R183, R185 ;  /* 0x000000b9b7c3723e */ /* 0x000fe400000000ff */
[----:B------:R-:W-:Y:S02]  /*a8a0*/  F2FP.F16.F32.PACK_AB R176, R179, R181 ;  /* 0x000000b5b3b0723e */ /* 0x000fe400000000ff */
[C---:B0-----:R-:W-:Y:S02]  /*a8b0*/  LOP3.LUT R17, R250.reuse, 0x40, RZ, 0x3c, !PT ;  /* 0x00000040fa117812 */ /* 0x041fe400078e3cff */
[----:B------:R-:W-:Y:S01]  /*a8c0*/  LOP3.LUT R250, R250, 0x60, RZ, 0x3c, !PT ;  /* 0x00000060fafa7812 */ /* 0x000fe200078e3cff */
[----:B------:R-:W-:Y:S01]  /*a8d0*/  STS.U16 [R20+UR6+0x200], R165 ;  /* 0x000200a514007988 */ /* 0x000fe20008000406 */
[----:B-1----:R-:W-:-:S02]  /*a8e0*/  F2FP.F16.F32.PACK_AB R178, R171, R173 ;  /* 0x000000adabb2723e */ /* 0x002fc400000000ff */
[----:B------:R-:W-:Y:S01]  /*a8f0*/  F2FP.F16.F32.PACK_AB R177, R175, R177 ;  /* 0x000000b1afb1723e */ /* 0x000fe200000000ff */
[----:B------:R-:W-:Y:S01]  /*a900*/  STS.U16 [R20+UR6+0x1200], R21 ;  /* 0x0012001514007988 */ /* 0x000fe20008000406 */
[----:B------:R-:W-:-:S03]  /*a910*/  F2FP.F16.F32.PACK_AB R179, R169, R170 ;  /* 0x000000aaa9b3723e */ /* 0x000fc600000000ff */
        /* <DEDUP_REMOVED lines=92> */
[----:B------:R-:W-:Y:S04]  /*aee0*/  STSM.16.M88.4 [R159+0x14000], R192 ;  /* 0x014000c09f007844 */ /* 0x000fe80000000200 */
[----:B------:R-:W-:Y:S01]  /*aef0*/  STSM.16.M88.4 [R159+0x15000], R176 ;  /* 0x015000b09f007844 */ /* 0x000fe20000000200 */
[----:B------:R-:W-:Y:S01]  /*af00*/  BAR.SYNC.DEFER_BLOCKING 0x0 ;  /* 0x0000000000007b1d */ /* 0x000fe20000010000 */
[----:B------:R-:W-:Y:S01]  /*af10*/  LOP3.LUT R156, R156, 0x10, R251, 0x78, !PT ;  /* 0x000000109c9c7812 */ /* 0x000fe200078e78fb */
[----:B------:R-:W-:Y:S01]  /*af20*/  FADD R8, -R3, R8 ;  /* 0x0000000803087221 */ /* 0x000fe20000000100 */
[----:B0-----:R-:W-:-:S03]  /*af30*/  FADD R15, -R4, R6 ;  /* 0x00000006040f7221 */ /* 0x001fc60000000100 */
[----:B------:R-:W-:Y:S01]  /*af40*/  FMUL R8, R8, 1.4426950216293334961 ;  /* 0x3fb8aa3b08087820 */ /* 0x000fe20000400000 */
[----:B------:R-:W-:Y:S01]  /*af50*/  FADD R6, -R5, R7 ;  /* 0x0000000705067221 */ /* 0x000fe20000000100 */
[----:B------:R-:W-:Y:S04]  /*af60*/  LDSM.16.M88.4 R24, [R156+UR6+0x14000] ;  /* 0x014000069c18783b */ /* 0x000fe80008000200 */
[----:B------:R-:W0:Y:S04]  /*af70*/  LDSM.16.M88.4 R20, [R16+UR6] ;  /* 0x000000061014783b */ /* 0x000e280008000200 */
[----:B------:R-:W3:Y:S04]  /*af80*/  LDSM.16.M88.4 R36, [R16+UR6+0x4000] ;  /* 0x004000061024783b */ /* 0x000ee80008000200 */
[----:B------:R-:W4:Y:S04]  /*af90*/  LDSM.16.M88.4 R32, [R16+UR6+0x8000] ;  /* 0x008000061020783b */ /* 0x000f280008000200 */
[----:B------:R-:W4:Y:S01]  /*afa0*/  LDSM.16.M88.4 R28, [R16+UR6+0xc000] ;  /* 0x00c00006101c783b */ /* 0x000f220008000200 */
[----:B------:R-:W1:Y:S01]  /*afb0*/  MUFU.EX2 R8, R8 ;  /* 0x0000000800087308 */ /* 0x000e620000000800 */
[----:B------:R-:W-:-:S02]  /*afc0*/  FMUL R6, R6, 1.4426950216293334961 ;  /* 0x3fb8aa3b06067820 */ /* 0x000fc40000400000 */
[----:B------:R-:W4:Y:S01]  /*afd0*/  LDSM.16.M88.4 R40, [R156+UR6+0x15000] ;  /* 0x015000069c28783b */ /* 0x000f220008000200 */
[----:B------:R-:W-:-:S04]  /*afe0*/  FMUL R15, R15, 1.4426950216293334961 ;  /* 0x3fb8aa3b0f0f7820 */ /* 0x000fc80000400000 */
[----:B------:R5:W0:Y:S08]  /*aff0*/  MUFU.EX2 R7, R15 ;  /* 0x0000000f00077308 */ /* 0x000a300000000800 */
[----:B------:R-:W3:Y:S01]  /*b000*/  MUFU.EX2 R6, R6 ;  /* 0x0000000600067308 */ /* 0x000ee20000000800 */
[C---:B------:R-:W-:Y:S01]  /*b010*/  FMUL R44, R155.reuse, R64 ;  /* 0x000000409b2c7220 */ /* 0x040fe20000400000 */
[C---:B------:R-:W-:Y:S01]  /*b020*/  FMUL R45, R155.reuse, R65 ;  /* 0x000000419b2d7220 */ /* 0x040fe20000400000 */
[C---:B-1----:R-:W-:Y:S01]  /*b030*/  FMUL R46, R8.reuse, R66 ;  /* 0x00000042082e7220 */ /* 0x042fe20000400000 */
[C---:B------:R-:W-:Y:S01]  /*b040*/  FMUL R47, R8.reuse, R67 ;  /* 0x00000043082f7220 */ /* 0x040fe20000400000 */
[C---:B------:R-:W-:Y:S01]  /*b050*/  FMUL R48, R155.reuse, R76 ;  /* 0x0000004c9b307220 */ /* 0x040fe20000400000 */
[C---:B------:R-:W-:Y:S01]  /*b060*/  FMUL R49, R155.reuse, R77 ;  /* 0x0000004d9b317220 */ /* 0x040fe20000400000 */
[C---:B------:R-:W-:Y:S01]  /*b070*/  FMUL R52, R155.reuse, R68 ;  /* 0x000000449b347220 */ /* 0x040fe20000400000 */
[C---:B------:R-:W-:Y:S01]  /*b080*/  FMUL R50, R8.reuse, R78 ;  /* 0x0000004e08327220 */ /* 0x040fe20000400000 */
[C---:B--2---:R-:W-:Y:S01]  /*b090*/  FMUL R51, R8.reuse, R79 ;  /* 0x0000004f08337220 */ /* 0x044fe20000400000 */
[C---:B------:R-:W-:Y:S01]  /*b0a0*/  FMUL R53, R155.reuse, R69 ;  /* 0x000000459b357220 */ /* 0x040fe20000400000 */
[C---:B------:R-:W-:Y:S01]  /*b0b0*/  FMUL R56, R155.reuse, R56 ;  /* 0x000000389b387220 */ /* 0x040fe20000400000 */
[----:B------:R-:W-:Y:S01]  /*b0c0*/  FMUL R57, R155, R57 ;  /* 0x000000399b397220 */ /* 0x000fe20000400000 */
[C---:B------:R-:W-:Y:S01]  /*b0d0*/  FMUL R54, R8.reuse, R70 ;  /* 0x0000004608367220 */ /* 0x040fe20000400000 */
[C---:B-----5:R-:W-:Y:S01]  /*b0e0*/  FMUL R55, R8.reuse, R71 ;  /* 0x0000004708377220 */ /* 0x060fe20000400000 */
[C---:B------:R-:W-:Y:S01]  /*b0f0*/  FMUL R58, R8.reuse, R58 ;  /* 0x0000003a083a7220 */ /* 0x040fe20000400000 */
[----:B------:R-:W-:Y:S01]  /*b100*/  FMUL R59, R8, R59 ;  /* 0x0000003b083b7220 */ /* 0x000fe20000400000 */
[----:B------:R-:W-:Y:S01]  /*b110*/  LOP3.LUT R15, R156, 0x20, RZ, 0x3c, !PT ;  /* 0x000000209c0f7812 */ /* 0x000fe200078e3cff */
[----:B0-----:R-:W-:Y:S01]  /*b120*/  HMMA.16816.F32 R44, R24, R20, R44 ;  /* 0x00000014182c723c */ /* 0x001fe2000000182c */
[C---:B------:R-:W-:Y:S01]  /*b130*/  FMUL R64, R7.reuse, R60 ;  /* 0x0000003c07407220 */ /* 0x040fe20000400000 */
[----:B------:R-:W-:Y:S01]  /*b140*/  FMUL R65, R7, R61 ;  /* 0x0000003d07417220 */ /* 0x000fe20000400000 */
[C---:B---3--:R-:W-:Y:S01]  /*b150*/  FMUL R66, R6.reuse, R62 ;  /* 0x0000003e06427220 */ /* 0x048fe20000400000 */
[----:B------:R-:W-:-:S02]  /*b160*/  FMUL R67, R6, R63 ;  /* 0x0000003f06437220 */ /* 0x000fc40000400000 */
[C---:B------:R-:W-:Y:S01]  /*b170*/  HMMA.16816.F32 R48, R24.reuse, R36, R48 ;  /* 0x000000241830723c */ /* 0x040fe20000001830 */
[----:B------:R-:W-:Y:S05]  /*b180*/  LDSM.16.M88.4 R60, [R15+UR6+0x15000] ;  /* 0x015000060f3c783b */ /* 0x000fea0008000200 */
[C---:B----4-:R-:W-:Y:S06]  /*b190*/  HMMA.16816.F32 R52, R24.reuse, R32, R52 ;  /* 0x000000201834723c */ /* 0x050fec0000001834 */
[----:B------:R-:W-:Y:S01]  /*b1a0*/  HMMA.16816.F32 R56, R24, R28, R56 ;  /* 0x0000001c1838723c */ /* 0x000fe20000001838 */
[----:B------:R-:W0:Y:S01]  /*b1b0*/  LDSM.16.M88.4 R24, [R15+UR6+0x14000] ;  /* 0x014000060f18783b */ /* 0x000e220008000200 */
[C---:B------:R-:W-:Y:S01]  /*b1c0*/  FMUL R68, R7.reuse, R72 ;  /* 0x0000004807447220 */ /* 0x040fe20000400000 */
        /* <DEDUP_REMOVED lines=8> */
[----:B------:R-:W-:Y:S01]  /*b250*/  FMUL R81, R7, R81 ;  /* 0x0000005107517220 */ /* 0x000fe20000400000 */
[C---:B------:R-:W-:Y:S01]  /*b260*/  FMUL R82, R6.reuse, R82 ;  /* 0x0000005206527220 */ /* 0x040fe20000400000 */
[----:B------:R-:W-:Y:S01]  /*b270*/  FMUL R83, R6, R83 ;  /* 0x0000005306537220 */ /* 0x000fe20000400000 */
[----:B------:R-:W-:Y:S01]  /*b280*/  HMMA.16816.F32 R64, R40, R20, R64 ;  /* 0x000000142840723c */ /* 0x000fe20000001840 */
[----:B------:R-:W-:-:S02]  /*b290*/  LOP3.LUT R17, R156, 0x40, RZ, 0x3c, !PT ;  /* 0x000000409c117812 */ /* 0x000fc400078e3cff */
[----:B------:R-:W-:-:S03]  /*b2a0*/  LOP3.LUT R18, R16, 0x40, RZ, 0x3c, !PT ;  /* 0x0000004010127812 */ /* 0x000fc600078e3cff */
[C---:B------:R-:W-:Y:S01]  /*b2b0*/  HMMA.16816.F32 R68, R40.reuse, R36, R68 ;  /* 0x000000242844723c */ /* 0x040fe20000001844 */
[----:B------:R-:W-:Y:S04]  /*b2c0*/  LDSM.16.M88.4 R84, [R17+UR6+0x14000] ;  /* 0x014000061154783b */ /* 0x000fe80008000200 */
[----:B------:R-:W1:Y:S01]  /*b2d0*/  LDSM.16.M88.4 R76, [R18+UR6] ;  /* 0x00000006124c783b */ /* 0x000e620008000200 */
[C---:B------:R-:W-:Y:S03]  /*b2e0*/  HMMA.16816.F32 R72, R40.reuse, R32, R72 ;  /* 0x000000202848723c */ /* 0x040fe60000001848 */
[----:B------:R-:W-:Y:S03]  /*b2f0*/  LDSM.16.M88.4 R96, [R18+UR6+0x8000] ;  /* 0x008000061260783b */ /* 0x000fe60008000200 */
[----:B------:R-:W-:Y:S01]  /*b300*/  HMMA.16816.F32 R40, R40, R28, R80 ;  /* 0x0000001c2828723c */ /* 0x000fe20000001850 */
[----:B------:R-:W2:Y:S04]  /*b310*/  LDSM.16.M88.4 R80, [R18+UR6+0x4000] ;  /* 0x004000061250783b */ /* 0x000ea80008000200 */
[----:B------:R-:W3:Y:S04]  /*b320*/  LDSM.16.M88.4 R92, [R18+UR6+0xc000] ;  /* 0x00c00006125c783b */ /* 0x000ee80008000200 */
[----:B------:R-:W4:Y:S01]  /*b330*/  LDSM.16.M88.4 R88, [R17+UR6+0x15000] ;  /* 0x015000061158783b */ /* 0x000f220008000200 */
[----:B0-----:R-:W-:Y:S01]  /*b340*/  HMMA.16816.F32 R44, R24, R22, R44 ;  /* 0x00000016182c723c */ /* 0x001fe2000000182c */
[----:B------:R-:W-:-:S05]  /*b350*/  LOP3.LUT R19, R156, 0x60, RZ, 0x3c, !PT ;  /* 0x000000609c137812 */ /* 0x000fca00078e3cff */
[C---:B------:R-:W-:Y:S06]  /*b360*/  HMMA.16816.F32 R48, R24.reuse, R38, R48 ;  /* 0x000000261830723c */ /* 0x040fec0000001830 */
[----:B------:R-:W-:Y:S06]  /*b370*/  HMMA.16816.F32 R56, R24, R30, R56 ;  /* 0x0000001e1838723c */ /* 0x000fec0000001838 */
[C---:B------:R-:W-:Y:S01]  /*b380*/  HMMA.16816.F32 R64, R60.reuse, R22, R64 ;  /* 0x000000163c40723c */ /* 0x040fe20000001840 */
[----:B------:R-:W-:Y:S05]  /*b390*/  LDSM.16.M88.4 R20, [R19+UR6+0x15000] ;  /* 0x015000061314783b */ /* 0x000fea0008000200 */
[C---:B------:R-:W-:Y:S01]  /*b3a0*/  HMMA.16816.F32 R68, R60.reuse, R38, R68 ;  /* 0x000000263c44723c */ /* 0x040fe20000001844 */
[----:B------:R-:W-:Y:S05]  /*b3b0*/  LDSM.16.M88.4 R36, [R16+UR6+0x80] ;  /* 0x000080061024783b */ /* 0x000fea0008000200 */
[-C--:B------:R-:W-:Y:S06]  /*b3c0*/  HMMA.16816.F32 R72, R60, R34.reuse, R72 ;  /* 0x000000223c48723c */ /* 0x080fec0000001848 */
[----:B------:R-:W-:Y:S01]  /*b3d0*/  HMMA.16816.F32 R52, R24, R34, R52 ;  /* 0x000000221834723c */ /* 0x000fe20000001834 */
[----:B------:R-:W0:Y:S04]  /*b3e0*/  LDSM.16.M88.4 R24, [R19+UR6+0x14000] ;  /* 0x014000061318783b */ /* 0x000e280008000200 */
[----:B------:R-:W-:Y:S01]  /*b3f0*/  LDSM.16.M88.4 R32, [R16+UR6+0x4080] ;  /* 0x004080061020783b */ /* 0x000fe20008000200 */
[----:B------:R-:W-:Y:S03]  /*b400*/  HMMA.16816.F32 R40, R60, R30, R40 ;  /* 0x0000001e3c28723c */ /* 0x000fe60000001828 */
[----:B------:R-:W5:Y:S03]  /*b410*/  LDSM.16.M88.4 R60, [R156+UR6+0x14080] ;  /* 0x014080069c3c783b */ /* 0x000f660008000200 */
[C---:B-1----:R-:W-:Y:S01]  /*b420*/  HMMA.16816.F32 R44, R84.reuse, R76, R44 ;  /* 0x0000004c542c723c */ /* 0x042fe2000000182c */
[----:B------:R-:W-:Y:S04]  /*b430*/  LDSM.16.M88.4 R28, [R16+UR6+0x8080] ;  /* 0x00808006101c783b */ /* 0x000fe80008000200 */
[----:B------:R-:W-:Y:S01]  /*b440*/  LDSM.16.M88.4 R156, [R156+UR6+0x15080] ;  /* 0x015080069c9c783b */ /* 0x000fe20008000200 */
[C---:B--2---:R-:W-:Y:S06]  /*b450*/  HMMA.16816.F32 R48, R84.reuse, R80, R48 ;  /* 0x000000505430723c */ /* 0x044fec0000001830 */
[----:B---3--:R-:W-:Y:S06]  /*b460*/  HMMA.16816.F32 R56, R84, R92, R56 ;  /* 0x0000005c5438723c */ /* 0x008fec0000001838 */
[C---:B----4-:R-:W-:Y:S06]  /*b470*/  HMMA.16816.F32 R64, R88.reuse, R76, R64 ;  /* 0x0000004c5840723c */ /* 0x050fec0000001840 */
[C---:B------:R-:W-:Y:S06]  /*b480*/  HMMA.16816.F32 R68, R88.reuse, R80, R68 ;  /* 0x000000505844723c */ /* 0x040fec0000001844 */
[-C--:B------:R-:W-:Y:S06]  /*b490*/  HMMA.16816.F32 R72, R88, R96.reuse, R72 ;  /* 0x000000605848723c */ /* 0x080fec0000001848 */
[----:B------:R-:W-:Y:S01]  /*b4a0*/  HMMA.16816.F32 R52, R84, R96, R52 ;  /* 0x000000605434723c */ /* 0x000fe20000001834 */
[----:B------:R-:W1:Y:S05]  /*b4b0*/  LDSM.16.M88.4 R84, [R16+UR6+0xc080] ;  /* 0x00c080061054783b */ /* 0x000e6a0008000200 */
[----:B------:R-:W-:Y:S01]  /*b4c0*/  HMMA.16816.F32 R40, R88, R92, R40 ;  /* 0x0000005c5828723c */ /* 0x000fe20000001828 */
[----:B------:R-:W-:Y:S05]  /*b4d0*/  LDSM.16.M88.4 R88, [R17+UR6+0x14080] ;  /* 0x014080061158783b */ /* 0x000fea0008000200 */
[C---:B0-----:R-:W-:Y:S06]  /*b4e0*/  HMMA.16816.F32 R44, R24.reuse, R78, R44 ;  /* 0x0000004e182c723c */ /* 0x041fec000000182c */
[C---:B------:R-:W-:Y:S06]  /*b4f0*/  HMMA.16816.F32 R48, R24.reuse, R82, R48 ;  /* 0x000000521830723c */ /* 0x040fec0000001830 */
[----:B------:R-:W-:Y:S06]  /*b500*/  HMMA.16816.F32 R56, R24, R94, R56 ;  /* 0x0000005e1838723c */ /* 0x000fec0000001838 */
[C---:B------:R-:W-:Y:S06]  /*b510*/  HMMA.16816.F32 R64, R20.reuse, R78, R64 ;  /* 0x0000004e1440723c */ /* 0x040fec0000001840 */
[C---:B------:R-:W-:Y:S01]  /*b520*/  HMMA.16816.F32 R68, R20.reuse, R82, R68 ;  /* 0x000000521444723c */ /* 0x040fe20000001844 */
[----:B------:R-:W-:Y:S05]  /*b530*/  LDSM.16.M88.4 R80, [R18+UR6+0xc080] ;  /* 0x00c080061250783b */ /* 0x000fea0008000200 */
[-C--:B------:R-:W-:Y:S06]  /*b540*/  HMMA.16816.F32 R72, R20, R98.reuse, R72 ;  /* 0x000000621448723c */ /* 0x080fec0000001848 */
[----:B------:R-:W-:Y:S01]  /*b550*/  HMMA.16816.F32 R52, R24, R98, R52 ;  /* 0x000000621834723c */ /* 0x000fe20000001834 */
[----:B------:R-:W0:Y:S05]  /*b560*/  LDSM.16.M88.4 R24, [R15+UR6+0x14080] ;  /* 0x014080060f18783b */ /* 0x000e2a0008000200 */
[----:B------:R-:W-:Y:S01]  /*b570*/  HMMA.16816.F32 R40, R20, R94, R40 ;  /* 0x0000005e1428723c */ /* 0x000fe20000001828 */
[----:B------:R2:W3:Y:S04]  /*b580*/  LDSM.16.M88.4 R20, [R15+UR6+0x15080] ;  /* 0x015080060f14783b */ /* 0x0004e80008000200 */
[----:B------:R-:W-:Y:S01]  /*b590*/  LDSM.16.M88.4 R92, [R17+UR6+0x15080] ;  /* 0x01508006115c783b */ /* 0x000fe20008000200 */
[C---:B-----5:R-:W-:Y:S01]  /*b5a0*/  HMMA.16816.F32 R44, R60.reuse, R36, R44 ;  /* 0x000000243c2c723c */ /* 0x060fe2000000182c */
[----:B--2---:R-:W2:Y:S05]  /*b5b0*/  LDC R15, c[0x0][0x254] ;  /* 0x00009500ff0f7b82 */ /* 0x004eaa0000000800 */
[C---:B------:R-:W-:Y:S06]  /*b5c0*/  HMMA.16816.F32 R48, R60.reuse, R32, R48 ;  /* 0x000000203c30723c */ /* 0x040fec0000001830 */
[----:B-1----:R-:W-:Y:S06]  /*b5d0*/  HMMA.16816.F32 R56, R60, R84, R56 ;  /* 0x000000543c38723c */ /* 0x002fec0000001838 */
[C---:B------:R-:W-:Y:S06]  /*b5e0*/  HMMA.16816.F32 R64, R156.reuse, R36, R64 ;  /* 0x000000249c40723c */ /* 0x040fec0000001840 */
[C---:B------:R-:W-:Y:S01]  /*b5f0*/  HMMA.16816.F32 R68, R156.reuse, R32, R68 ;  /* 0x000000209c44723c */ /* 0x040fe20000001844 */
[----:B------:R-:W1:Y:S05]  /*b600*/  LDC R32, c[0x0][0x280] ;  /* 0x0000a000ff207b82 */ /* 0x000e6a0000000800 */
[-C--:B------:R-:W-:Y:S01]  /*b610*/  HMMA.16816.F32 R76, R156, R28.reuse, R72 ;  /* 0x0000001c9c4c723c */ /* 0x080fe20000001848 */
[----:B------:R-:W-:Y:S02]  /*b620*/  LDSM.16.M88.4 R72, [R18+UR6+0x4080] ;  /* 0x004080061248783b */ /* 0x000fe40008000200 */
[----:B------:R-:W4:Y:S03]  /*b630*/  LDC R33, c[0x0][0x264] ;  /* 0x00009900ff217b82 */ /* 0x000f260000000800 */
[----:B------:R-:W-:Y:S01]  /*b640*/  HMMA.16816.F32 R52, R60, R28, R52 ;  /* 0x0000001c3c34723c */ /* 0x000fe20000001834 */
[----:B------:R-:W5:Y:S05]  /*b650*/  LDSM.16.M88.4 R60, [R18+UR6+0x80] ;  /* 0x00008006123c783b */ /* 0x000f6a0008000200 */
[----:B------:R-:W-:Y:S01]  /*b660*/  HMMA.16816.F32 R156, R156, R84, R40 ;  /* 0x000000549c9c723c */ /* 0x000fe20000001828 */
[----:B------:R-:W2:Y:S05]  /*b670*/  LDSM.16.M88.4 R40, [R18+UR6+0x8080] ;  /* 0x008080061228783b */ /* 0x000eaa0008000200 */
[C---:B0-----:R-:W-:Y:S06]  /*b680*/  HMMA.16816.F32 R44, R24.reuse, R38, R44 ;  /* 0x00000026182c723c */ /* 0x041fec000000182c */
[C---:B------:R-:W-:Y:S06]  /*b690*/  HMMA.16816.F32 R48, R24.reuse, R34, R48 ;  /* 0x000000221830723c */ /* 0x040fec0000001830 */
[C---:B------:R-:W-:Y:S06]  /*b6a0*/  HMMA.16816.F32 R56, R24.reuse, R86, R56 ;  /* 0x000000561838723c */ /* 0x040fec0000001838 */
[----:B------:R-:W-:Y:S01]  /*b6b0*/  HMMA.16816.F32 R52, R24, R30, R52 ;  /* 0x0000001e1834723c */ /* 0x000fe20000001834 */
[----:B------:R-:W0:Y:S04]  /*b6c0*/  LDSM.16.M88.4 R24, [R19+UR6+0x14080] ;  /* 0x014080061318783b */ /* 0x000e280008000200 */
[----:B------:R-:W4:Y:S01]  /*b6d0*/  LDSM.16.M88.4 R16, [R19+UR6+0x15080] ;  /* 0x015080061310783b */ /* 0x000f220008000200 */
[C---:B---3--:R-:W-:Y:S06]  /*b6e0*/  HMMA.16816.F32 R64, R20.reuse, R38, R64 ;  /* 0x000000261440723c */ /* 0x048fec0000001840 */
[C---:B------:R-:W-:Y:S06]  /*b6f0*/  HMMA.16816.F32 R68, R20.reuse, R34, R68 ;  /* 0x000000221444723c */ /* 0x040fec0000001844 */
[C---:B------:R-:W-:Y:S06]  /*b700*/  HMMA.16816.F32 R76, R20.reuse, R30, R76 ;  /* 0x0000001e144c723c */ /* 0x040fec000000184c */
[----:B------:R-:W-:Y:S06]  /*b710*/  HMMA.16816.F32 R156, R20, R86, R156 ;  /* 0x00000056149c723c */ /* 0x000fec000000189c */
[C---:B-----5:R-:W-:Y:S06]  /*b720*/  HMMA.16816.F32 R44, R88.reuse, R60, R44 ;  /* 0x0000003c582c723c */ /* 0x060fec000000182c */
[C---:B------:R-:W-:Y:S06]  /*b730*/  HMMA.16816.F32 R48, R88.reuse, R72, R48 ;  /* 0x000000485830723c */ /* 0x040fec0000001830 */
[C---:B------:R-:W-:Y:S06]  /*b740*/  HMMA.16816.F32 R56, R88.reuse, R80, R56 ;  /* 0x000000505838723c */ /* 0x040fec0000001838 */
[----:B--2---:R-:W-:Y:S06]  /*b750*/  HMMA.16816.F32 R52, R88, R40, R52 ;  /* 0x000000285834723c */ /* 0x004fec0000001834 */
[C---:B------:R-:W-:Y:S06]  /*b760*/  HMMA.16816.F32 R20, R92.reuse, R60, R64 ;  /* 0x0000003c5c14723c */ /* 0x040fec0000001840 */
[C---:B------:R-:W-:Y:S06]  /*b770*/  HMMA.16816.F32 R28, R92.reuse, R72, R68 ;  /* 0x000000485c1c723c */ /* 0x040fec0000001844 */
[C---:B------:R-:W-:Y:S06]  /*b780*/  HMMA.16816.F32 R84, R92.reuse, R40, R76 ;  /* 0x000000285c54723c */ /* 0x040fec000000184c */
[----:B------:R-:W-:Y:S01]  /*b790*/  HMMA.16816.F32 R156, R92, R80, R156 ;  /* 0x000000505c9c723c */ /* 0x000fe2000000189c */
[----:B------:R-:W-:-:S06]  /*b7a0*/  UIADD3 UR4, UR4, 0x80, URZ ;  /* 0x0000008004047890 */ /* 0x000fcc000fffe03f */
[----:B-1----:R-:W-:Y:S01]  /*b7b0*/  ISETP.LE.AND P2, PT, R32, UR4, PT ;  /* 0x0000000420007c0c */ /* 0x002fe2000bf43270 */
[----:B0-----:R-:W-:Y:S01]  /*b7c0*/  HMMA.16816.F32 R64, R24, R62, R44 ;  /* 0x0000003e1840723c */ /* 0x001fe2000000182c */
[----:B------:R-:W-:Y:S01]  /*b7d0*/  FFMA R10, R8, R10, R154 ;  /* 0x0000000a080a7223 */ /* 0x000fe2000000009a */
[----:B------:R-:W-:Y:S01]  /*b7e0*/  FFMA R11, R7, R11, R9 ;  /* 0x0000000b070b7223 */ /* 0x000fe20000000009 */
[----:B------:R-:W-:-:S03]  /*b7f0*/  FFMA R14, R6, R14, R203 ;  /* 0x0000000e060e7223 */ /* 0x000fc600000000cb */
[----:B------:R-:W-:Y:S01]  /*b800*/  HMMA.16816.F32 R76, R24, R74, R48 ;  /* 0x0000004a184c723c */ /* 0x000fe20000001830 */
[----:B----4-:R-:W-:Y:S01]  /*b810*/  IMAD R13, R33, 0x80, R13 ;  /* 0x00000080210d7824 */ /* 0x010fe200078e020d */
[----:B------:R-:W-:-:S04]  /*b820*/  LEA R12, R15, R12, 0x7 ;  /* 0x0000000c0f0c7211 */ /* 0x000fc800078e38ff */
[----:B------:R-:W-:Y:S01]  /*b830*/  HMMA.16816.F32 R56, R24, R82, R56 ;  /* 0x000000521838723c */ /* 0x000fe20000001838 */
[----:B------:R-:W-:Y:S01]  /*b840*/  IMAD.MOV.U32 R9, RZ, RZ, R2 ;  /* 0x000000ffff097224 */ /* 0x000fe200078e0002 */
[----:B------:R-:W-:Y:S01]  /*b850*/  MOV R6, R4 ;  /* 0x0000000400067202 */ /* 0x000fe20000000f00 */
[----:B------:R-:W-:-:S03]  /*b860*/  IMAD.MOV.U32 R8, RZ, RZ, R3 ;  /* 0x000000ffff087224 */ /* 0x000fc600078e0003 */
[----:B------:R-:W-:Y:S01]  /*b870*/  HMMA.16816.F32 R68, R24, R42, R52 ;  /* 0x0000002a1844723c */ /* 0x000fe20000001834 */
[----:B------:R-:W-:-:S05]  /*b880*/  IMAD.MOV.U32 R7, RZ, RZ, R5 ;  /* 0x000000ffff077224 */ /* 0x000fca00078e0005 */
[C---:B------:R-:W-:Y:S06]  /*b890*/  HMMA.16816.F32 R60, R16.reuse, R62, R20 ;  /* 0x0000003e103c723c */ /* 0x040fec0000001814 */
[C---:B------:R-:W-:Y:S06]  /*b8a0*/  HMMA.16816.F32 R72, R16.reuse, R74, R28 ;  /* 0x0000004a1048723c */ /* 0x040fec000000181c */
[C---:B------:R-:W-:Y:S06]  /*b8b0*/  HMMA.16816.F32 R84, R16.reuse, R42, R84 ;  /* 0x0000002a1054723c */ /* 0x040fec0000001854 */
[----:B------:R-:W-:Y:S01]  /*b8c0*/  HMMA.16816.F32 R80, R16, R82, R156 ;  /* 0x000000521050723c */ /* 0x000fe2000000189c */
[----:B------:R-:W-:-:S08]  /*b8d0*/  NOP ;  /* 0x0000000000007918 */ /* 0x000fd00000000000 */
[----:B------:R-:W-:-:S15]  /*b8e0*/  @!P2 BRA `(.L_x_1) ;  /* 0xffffffa00044a947 */ /* 0x000fde000383ffff */
.L_x_0:
[----:B------:R-:W0:Y:S01]  /*b8f0*/  S2R R7, SR_TID.X ;  /* 0x0000000000077919 */ /* 0x000e220000002100 */
[----:B------:R-:W-:Y:S01]  /*b900*/  MOV R32, R10 ;  /* 0x0000000a00207202 */ /* 0x000fe20000000f00 */
[----:B------:R-:W-:Y:S01]  /*b910*/  IMAD.MOV.U32 R21, RZ, RZ, R11 ;  /* 0x000000ffff157224 */ /* 0x000fe200078e000b */
[----:B------:R-:W2:Y:S01]  /*b920*/  LDC R54, c[0x0][0x278] ;  /* 0x00009e00ff367b82 */ /* 0x000ea20000000800 */
[----:B------:R-:W-:Y:S01]  /*b930*/  IMAD.MOV.U32 R22, RZ, RZ, R14 ;  /* 0x000000ffff167224 */ /* 0x000fe200078e000e */
[----:B------:R-:W-:Y:S01]  /*b940*/  FSETP.GEU.AND P4, PT, R32, 1.175494350822287508e-38, PT ;  /* 0x008000002000780b */ /* 0x000fe20003f8e000 */
[C---:B------:R-:W-:Y:S01]  /*b950*/  FMUL R10, R21.reuse, 8388608 ;  /* 0x4b000000150a7820 */ /* 0x040fe20000400000 */
[----:B------:R-:W-:Y:S01]  /*b960*/  FSETP.GEU.AND P5, PT, R21, 1.175494350822287508e-38, PT ;  /* 0x008000001500780b */ /* 0x000fe20003fae000 */
[----:B------:R-:W-:Y:S01]  /*b970*/  IMAD.MOV.U32 R37, RZ, RZ, R0 ;  /* 0x000000ffff257224 */ /* 0x000fe200078e0000 */
[C---:B------:R-:W-:Y:S01]  /*b980*/  FSETP.GT.AND P2, PT, |R22|.reuse, 8.50705917302346158658e+37, PT ;  /* 0x7e8000001600780b */ /* 0x040fe20003f44200 */
[C---:B------:R-:W-:Y:S01]  /*b990*/  FMUL R11, R22.reuse, 8388608 ;  /* 0x4b000000160b7820 */ /* 0x040fe20000400000 */
[----:B------:R-:W-:Y:S01]  /*b9a0*/  FSETP.GEU.AND P1, PT, |R22|, 1.175494350822287508e-38, PT ;  /* 0x008000001600780b */ /* 0x000fe20003f2e200 */
[C---:B------:R-:W-:Y:S01]  /*b9b0*/  FMUL R0, R37.reuse, 8388608 ;  /* 0x4b00000025007820 */ /* 0x040fe20000400000 */
[----:B------:R-:W-:Y:S01]  /*b9c0*/  FSEL R89, R10, R21, !P5 ;  /* 0x000000150a597208 */ /* 0x000fe20006800000 */
[----:B------:R-:W-:Y:S01]  /*b9d0*/  ULDC.64 UR4, c[0x0][0x270] ;  /* 0x00009c0000047ab9 */ /* 0x000fe20000000a00 */
[----:B------:R-:W-:Y:S01]  /*b9e0*/  FSETP.GEU.AND P3, PT, R37, 1.175494350822287508e-38, PT ;  /* 0x008000002500780b */ /* 0x000fe20003f6e000 */
[----:B------:R-:W-:Y:S01]  /*b9f0*/  UIMAD UR4, UR7, UR4, URZ ;  /* 0x00000004070472a4 */ /* 0x000fe2000f8e023f */
[----:B------:R-:W-:Y:S01]  /*ba00*/  FSETP.GEU.AND P6, PT, R22, 1.175494350822287508e-38, PT ;  /* 0x008000001600780b */ /* 0x000fe20003fce000 */
[----:B------:R-:W-:Y:S01]  /*ba10*/  VIADD R14, R89, 0xc0cafb0d ;  /* 0xc0cafb0d590e7836 */ /* 0x000fe20000000000 */
[----:B------:R-:W-:Y:S01]  /*ba20*/  FSEL R88, R0, R37, !P3 ;  /* 0x0000002500587208 */ /* 0x000fe20005800000 */
[----:B------:R-:W-:Y:S01]  /*ba30*/  USHF.L.U32 UR8, UR4, 0x1, URZ ;  /* 0x0000000104087899 */ /* 0x000fe2000800063f */
[----:B------:R-:W-:Y:S01]  /*ba40*/  FSEL R0, R11, R22, !P6 ;  /* 0x000000160b007208 */ /* 0x000fe20007000000 */
[----:B------:R-:W-:Y:S01]  /*ba50*/  @P2 FMUL R22, R22, 0.25 ;  /* 0x3e80000016162820 */ /* 0x000fe20000400000 */
[----:B------:R-:W-:Y:S01]  /*ba60*/  FSEL R11, RZ, -23, P4 ;  /* 0xc1b80000ff0b7808 */ /* 0x000fe20002000000 */
[----:B------:R-:W-:Y:S01]  /*ba70*/  @P2 FMUL R83, R83, 0.25 ;  /* 0x3e80000053532820 */ /* 0x000fe20000400000 */
[----:B------:R-:W-:Y:S01]  /*ba80*/  IADD3 R10, R88, -0x3f3504f3, RZ ;  /* 0xc0cafb0d580a7810 */ /* 0x000fe20007ffe0ff */
[----:B------:R-:W-:Y:S01]  /*ba90*/  @!P1 FMUL R22, R22, 16777216 ;  /* 0x4b80000016169820 */ /* 0x000fe20000400000 */
[----:B------:R-:W-:Y:S01]  /*baa0*/  @P2 FMUL R82, R82, 0.25 ;  /* 0x3e80000052522820 */ /* 0x000fe20000400000 */
[----:B------:R-:W-:Y:S01]  /*bab0*/  @P2 FMUL R87, R87, 0.25 ;  /* 0x3e80000057572820 */ /* 0x000fe20000400000 */
[----:B------:R-:W-:Y:S01]  /*bac0*/  LOP3.LUT R10, R10, 0xff800000, RZ, 0xc0, !PT ;  /* 0xff8000000a0a7812 */ /* 0x000fe200078ec0ff */
[----:B------:R-:W-:Y:S01]  /*bad0*/  @P2 FMUL R86, R86, 0.25 ;  /* 0x3e80000056562820 */ /* 0x000fe20000400000 */
[----:B------:R-:W-:Y:S01]  /*bae0*/  @P2 FMUL R75, R75, 0.25 ;  /* 0x3e8000004b4b2820 */ /* 0x000fe20000400000 */
[--C-:B0-----:R-:W-:Y:S01]  /*baf0*/  SHF.R.S32.HI R9, RZ, 0x4, R7.reuse ;  /* 0x00000004ff097819 */ /* 0x101fe20000011407 */
[C---:B------:R-:W-:Y:S01]  /*bb00*/  IMAD.SHL.U32 R6, R7.reuse, 0x20, RZ ;  /* 0x0000002007067824 */ /* 0x040fe200078e00ff */
[C---:B------:R-:W-:Y:S01]  /*bb10*/  LOP3.LUT R15, R7.reuse, 0xe0, RZ, 0xc0, !PT ;  /* 0x000000e0070f7812 */ /* 0x040fe200078ec0ff */
[----:B-1----:R-:W-:Y:S01]  /*bb20*/  IMAD.SHL.U32 R12, R7, 0x10, RZ ;  /* 0x00000010070c7824 */ /* 0x002fe200078e00ff */
[----:B------:R-:W-:Y:S01]  /*bb30*/  SGXT R9, R9, 0x1 ;  /* 0x000000010909781a */ /* 0x000fe20000000200 */
[----:B------:R-:W-:Y:S01]  /*bb40*/  @P2 FMUL R74, R74, 0.25 ;  /* 0x3e8000004a4a2820 */ /* 0x000fe20000400000 */
[----:B------:R-:W-:Y:S01]  /*bb50*/  LOP3.LUT R6, R6, 0x60, RZ, 0xc0, !PT ;  /* 0x0000006006067812 */ /* 0x000fe200078ec0ff */
[----:B------:R-:W-:Y:S01]  /*bb60*/  @P2 FMUL R63, R63, 0.25 ;  /* 0x3e8000003f3f2820 */ /* 0x000fe20000400000 */
[----:B------:R-:W-:Y:S01]  /*bb70*/  LOP3.LUT R8, R7, 0xc, RZ, 0xc0, !PT ;  /* 0x0000000c07087812 */ /* 0x000fe200078ec0ff */
[----:B------:R-:W-:Y:S01]  /*bb80*/  @P2 FMUL R62, R62, 0.25 ;  /* 0x3e8000003e3e2820 */ /* 0x000fe20000400000 */
[----:B------:R-:W-:Y:S01]  /*bb90*/  LOP3.LUT R9, R9, 0x1020, RZ, 0xc0, !PT ;  /* 0x0000102009097812 */ /* 0x000fe200078ec0ff */
[----:B------:R-:W-:Y:S01]  /*bba0*/  IMAD R6, R15, 0x10, R6 ;  /* 0x000000100f067824 */ /* 0x000fe200078e0206 */
[----:B------:R-:W-:Y:S01]  /*bbb0*/  SHF.L.U32 R13, R7, 0x3, RZ ;  /* 0x00000003070d7819 */ /* 0x000fe200000006ff */
[----:B------:R-:W-:Y:S01]  /*bbc0*/  @!P1 FMUL R83, R83, 16777216 ;  /* 0x4b80000053539820 */ /* 0x000fe20000400000 */
[----:B------:R-:W-:Y:S01]  /*bbd0*/  LEA R9, R8, R9, 0x1 ;  /* 0x0000000908097211 */ /* 0x000fe200078e08ff */
[----:B------:R-:W-:Y:S01]  /*bbe0*/  @!P1 FMUL R82, R82, 16777216 ;  /* 0x4b80000052529820 */ /* 0x000fe20000400000 */
[----:B------:R-:W-:Y:S01]  /*bbf0*/  LOP3.LUT R13, R13, 0x1f8, RZ, 0xc0, !PT ;  /* 0x000001f80d0d7812 */ /* 0x000fe200078ec0ff */
[----:B------:R-:W-:Y:S01]  /*bc00*/  @!P1 FMUL R87, R87, 16777216 ;  /* 0x4b80000057579820 */ /* 0x000fe20000400000 */
[----:B------:R-:W-:Y:S01]  /*bc10*/  LOP3.LUT R52, R9, R6, RZ, 0x3c, !PT ;  /* 0x0000000609347212 */ /* 0x000fe200078e3cff */
[----:B------:R-:W-:Y:S01]  /*bc20*/  FMUL R9, R32, 8388608 ;  /* 0x4b00000020097820 */ /* 0x000fe20000400000 */
[----:B------:R-:W-:Y:S01]  /*bc30*/  SHF.R.U32.HI R15, RZ, 0x1, R7 ;  /* 0x00000001ff0f7819 */ /* 0x000fe20000011607 */
[----:B------:R-:W-:Y:S01]  /*bc40*/  IMAD R13, R8, 0x400, R13 ;  /* 0x00000400080d7824 */ /* 0x000fe200078e020d */
[----:B------:R-:W-:Y:S01]  /*bc50*/  LOP3.LUT R12, R12, 0x70, RZ, 0xc0, !PT ;  /* 0x000000700c0c7812 */ /* 0x000fe200078ec0ff */
[----:B------:R-:W-:Y:S01]  /*bc60*/  @!P1 FMUL R86, R86, 16777216 ;  /* 0x4b80000056569820 */ /* 0x000fe20000400000 */
[----:B------:R-:W-:Y:S01]  /*bc70*/  LOP3.LUT R15, R15, 0xc, RZ, 0xc0, !PT ;  /* 0x0000000c0f0f7812 */ /* 0x000fe200078ec0ff */
[----:B------:R-:W-:Y:S01]  /*bc80*/  @!P1 FMUL R75, R75, 16777216 ;  /* 0x4b8000004b4b9820 */ /* 0x000fe20000400000 */
[----:B------:R-:W-:Y:S01]  /*bc90*/  FSEL R90, R9, R32, !P4 ;  /* 0x00000020095a7208 */ /* 0x000fe20006000000 */
[----:B------:R-:W-:Y:S01]  /*bca0*/  @!P1 FMUL R74, R74, 16777216 ;  /* 0x4b8000004a4a9820 */ /* 0x000fe20000400000 */
[----:B------:R-:W-:Y:S01]  /*bcb0*/  LOP3.LUT R8, R7, 0xc0, RZ, 0xc0, !PT ;  /* 0x000000c007087812 */ /* 0x000fe200078ec0ff */
[----:B------:R-:W-:Y:S01]  /*bcc0*/  @!P1 FMUL R63, R63, 16777216 ;  /* 0x4b8000003f3f9820 */ /* 0x000fe20000400000 */
[----:B------:R-:W-:Y:S01]  /*bcd0*/  IADD3 R6, R15, UR6, R12 ;  /* 0x000000060f067c10 */ /* 0x000fe2000fffe00c */
[----:B------:R-:W-:Y:S01]  /*bce0*/  VIADD R12, R90, 0xc0cafb0d ;  /* 0xc0cafb0d5a0c7836 */ /* 0x000fe20000000000 */
[----:B------:R-:W-:Y:S01]  /*bcf0*/  SHF.R.U32.HI R8, RZ, 0x1, R8 ;  /* 0x00000001ff087819 */ /* 0x000fe20000011608 */
[----:B------:R-:W-:Y:S01]  /*bd00*/  @!P1 FMUL R62, R62, 16777216 ;  /* 0x4b8000003e3e9820 */ /* 0x000fe20000400000 */
[----:B------:R-:W-:-:S02]  /*bd10*/  LOP3.LUT R16, R7, 0xff, RZ, 0xc0, !PT ;  /* 0x000000ff07107812 */ /* 0x000fc400078ec0ff */
[----:B------:R-:W-:Y:S01]  /*bd20*/  LOP3.LUT R8, R13, R8, RZ, 0x3c, !PT ;  /* 0x000000080d087212 */ /* 0x000fe200078e3cff */
[----:B------:R-:W-:Y:S01]  /*bd30*/  BAR.SYNC.DEFER_BLOCKING 0x0 ;  /* 0x0000000000007b1d */ /* 0x000fe20000010000 */
[----:B------:R-:W-:Y:S02]  /*bd40*/  LOP3.LUT R13, R12, 0xff800000, RZ, 0xc0, !PT ;  /* 0xff8000000c0d7812 */ /* 0x000fe400078ec0ff */
[----:B------:R-:W-:Y:S02]  /*bd50*/  ISETP.GE.U32.AND P0, PT, R16, 0x20, PT ;  /* 0x000000201000780c */ /* 0x000fe40003f06070 */
[----:B------:R-:W-:Y:S02]  /*bd60*/  LOP3.LUT R16, R14, 0xff800000, RZ, 0xc0, !PT ;  /* 0xff8000000e107812 */ /* 0x000fe400078ec0ff */
[----:B------:R-:W-:Y:S01]  /*bd70*/  I2FP.F32.S32 R14, R13 ;  /* 0x0000000d000e7245 */ /* 0x000fe20000201400 */
[----:B------:R-:W-:Y:S01]  /*bd80*/  IMAD.IADD R13, R90, 0x1, -R13 ;  /* 0x000000015a0d7824 */ /* 0x000fe200078e0a0d */
[----:B------:R-:W-:-:S02]  /*bd90*/  FSEL R9, RZ, -23, P3 ;  /* 0xc1b80000ff097808 */ /* 0x000fc40001800000 */
[C---:B------:R-:W-:Y:S01]  /*bda0*/  FSETP.GT.AND P3, PT, |R21|.reuse, 8.50705917302346158658e+37, PT ;  /* 0x7e8000001500780b */ /* 0x040fe20003f64200 */
[----:B------:R-:W-:Y:S01]  /*bdb0*/  FFMA.FTZ R14, R14, 1.1920928955078125e-07, R11 ;  /* 0x340000000e0e7823 */ /* 0x000fe2000001000b */
[----:B------:R-:W-:Y:S01]  /*bdc0*/  FSETP.GEU.AND P4, PT, |R21|, 1.175494350822287508e-38, PT ;  /* 0x008000001500780b */ /* 0x000fe20003f8e200 */
[----:B------:R-:W0:Y:S01]  /*bdd0*/  MUFU.RCP R11, R22 ;  /* 0x00000016000b7308 */ /* 0x000e220000001000 */
[----:B------:R-:W-:Y:S01]  /*bde0*/  FSEL R15, RZ, -23, P5 ;  /* 0xc1b80000ff0f7808 */ /* 0x000fe20002800000 */
[----:B------:R-:W-:Y:S01]  /*bdf0*/  FADD R13, R13, -1 ;  /* 0xbf8000000d0d7421 */ /* 0x000fe20000000000 */
[----:B------:R-:W-:Y:S01]  /*be00*/  I2FP.F32.S32 R12, R10 ;  /* 0x0000000a000c7245 */ /* 0x000fe20000201400 */
[----:B------:R-:W-:Y:S01]  /*be10*/  IMAD.IADD R10, R88, 0x1, -R10 ;  /* 0x00000001580a7824 */ /* 0x000fe200078e0a0a */
[----:B------:R-:W-:Y:S01]  /*be20*/  I2FP.F32.S32 R18, R16 ;  /* 0x0000001000127245 */ /* 0x000fe20000201400 */
[----:B------:R-:W-:Y:S01]  /*be30*/  IMAD.IADD R16, R89, 0x1, -R16 ;  /* 0x0000000159107824 */ /* 0x000fe200078e0a10 */
[----:B------:R-:W-:Y:S01]  /*be40*/  FSETP.GT.AND P1, PT, |R32|, 8.50705917302346158658e+37, PT ;  /* 0x7e8000002000780b */ /* 0x000fe20003f24200 */
[----:B------:R-:W-:Y:S01]  /*be50*/  FFMA.FTZ R9, R12, 1.1920928955078125e-07, R9 ;  /* 0x340000000c097823 */ /* 0x000fe20000010009 */
[----:B------:R-:W-:Y:S01]  /*be60*/  FSETP.GEU.AND P5, PT, |R32|, 1.175494350822287508e-38, PT ;  /* 0x008000002000780b */ /* 0x000fe20003fae200 */
[----:B------:R-:W-:Y:S01]  /*be70*/  @P3 FMUL R21, R21, 0.25 ;  /* 0x3e80000015153820 */ /* 0x000fe20000400000 */
[----:B------:R-:W-:Y:S01]  /*be80*/  FFMA.FTZ R15, R18, 1.1920928955078125e-07, R15 ;  /* 0x34000000120f7823 */ /* 0x000fe2000001000f */
[----:B------:R-:W-:Y:S01]  /*be90*/  IADD3 R17, R0, -0x3f3504f3, RZ ;  /* 0xc0cafb0d00117810 */ /* 0x000fe20007ffe0ff */
[----:B------:R-:W-:Y:S01]  /*bea0*/  @P3 FMUL R81, R81, 0.25 ;  /* 0x3e80000051513820 */ /* 0x000fe20000400000 */
[----:B------:R-:W-:Y:S01]  /*beb0*/  @!P4 FMUL R21, R21, 16777216 ;  /* 0x4b8000001515c820 */ /* 0x000fe20000400000 */
[----:B------:R-:W-:Y:S01]  /*bec0*/  @P3 FMUL R80, R80, 0.25 ;  /* 0x3e80000050503820 */ /* 0x000fe20000400000 */
[----:B------:R-:W-:Y:S01]  /*bed0*/  LOP3.LUT R19, R17, 0xff800000, RZ, 0xc0, !PT ;  /* 0xff80000011137812 */ /* 0x000fe200078ec0ff */
[C---:B0-----:R-:W-:Y:S01]  /*bee0*/  FMUL R12, R11.reuse, R83 ;  /* 0x000000530b0c7220 */ /* 0x041fe20000400000 */
[C---:B------:R-:W-:Y:S01]  /*bef0*/  FMUL R18, R11.reuse, R82 ;  /* 0x000000520b127220 */ /* 0x040fe20000400000 */
[C---:B------:R-:W-:Y:S01]  /*bf00*/  FMUL R23, R11.reuse, R87 ;  /* 0x000000570b177220 */ /* 0x040fe20000400000 */
[C---:B------:R-:W-:Y:S01]  /*bf10*/  FMUL R25, R11.reuse, R86 ;  /* 0x000000560b197220 */ /* 0x040fe20000400000 */
[C---:B------:R-:W-:Y:S01]  /*bf20*/  FMUL R24, R11.reuse, R75 ;  /* 0x0000004b0b187220 */ /* 0x040fe20000400000 */
[C---:B------:R-:W-:Y:S01]  /*bf30*/  FMUL R26, R11.reuse, R74 ;  /* 0x0000004a0b1a7220 */ /* 0x040fe20000400000 */
[C---:B------:R-:W-:Y:S01]  /*bf40*/  FMUL R31, R11.reuse, R63 ;  /* 0x0000003f0b1f7220 */ /* 0x040fe20000400000 */
[----:B------:R-:W-:Y:S01]  /*bf50*/  FMUL R33, R11, R62 ;  /* 0x0000003e0b217220 */ /* 0x000fe20000400000 */
[----:B------:R-:W-:Y:S01]  /*bf60*/  @P3 FMUL R85, R85, 0.25 ;  /* 0x3e80000055553820 */ /* 0x000fe20000400000 */
[----:B------:R-:W0:Y:S01]  /*bf70*/  MUFU.RCP R11, R21 ;  /* 0x00000015000b7308 */ /* 0x000e220000001000 */
[----:B------:R-:W-:Y:S01]  /*bf80*/  @P3 FMUL R84, R84, 0.25 ;  /* 0x3e80000054543820 */ /* 0x000fe20000400000 */
[----:B------:R-:W-:Y:S01]  /*bf90*/  @P3 FMUL R73, R73, 0.25 ;  /* 0x3e80000049493820 */ /* 0x000fe20000400000 */
[----:B------:R-:W-:Y:S01]  /*bfa0*/  @P3 FMUL R72, R72, 0.25 ;  /* 0x3e80000048483820 */ /* 0x000fe20000400000 */
[----:B------:R-:W-:Y:S01]  /*bfb0*/  @P3 FMUL R61, R61, 0.25 ;  /* 0x3e8000003d3d3820 */ /* 0x000fe20000400000 */
[----:B------:R-:W-:Y:S01]  /*bfc0*/  @P3 FMUL R60, R60, 0.25 ;  /* 0x3e8000003c3c3820 */ /* 0x000fe20000400000 */
[----:B------:R-:W-:Y:S01]  /*bfd0*/  @P1 FMUL R32, R32, 0.25 ;  /* 0x3e80000020201820 */ /* 0x000fe20000400000 */
[----:B------:R-:W-:Y:S01]  /*bfe0*/  FSEL R17, RZ, -23, P6 ;  /* 0xc1b80000ff117808 */ /* 0x000fe20003000000 */
[----:B------:R-:W-:Y:S01]  /*bff0*/  @!P4 FMUL R81, R81, 16777216 ;  /* 0x4b8000005151c820 */ /* 0x000fe20000400000 */
[----:B------:R-:W-:Y:S01]  /*c000*/  I2FP.F32.S32 R20, R19 ;  /* 0x0000001300147245 */ /* 0x000fe20000201400 */
[----:B------:R-:W-:Y:S01]  /*c010*/  @!P4 FMUL R80, R80, 16777216 ;  /* 0x4b8000005050c820 */ /* 0x000fe20000400000 */
[----:B------:R-:W-:Y:S01]  /*c020*/  @!P4 FMUL R85, R85, 16777216 ;  /* 0x4b8000005555c820 */ /* 0x000fe20000400000 */
[----:B------:R-:W-:Y:S01]  /*c030*/  @!P4 FMUL R84, R84, 16777216 ;  /* 0x4b8000005454c820 */ /* 0x000fe20000400000 */
[----:B------:R-:W-:Y:S01]  /*c040*/  @!P4 FMUL R73, R73, 16777216 ;  /* 0x4b8000004949c820 */ /* 0x000fe20000400000 */
[----:B------:R-:W-:Y:S01]  /*c050*/  @!P4 FMUL R72, R72, 16777216 ;  /* 0x4b8000004848c820 */ /* 0x000fe20000400000 */
[----:B------:R-:W-:Y:S01]  /*c060*/  @!P4 FMUL R61, R61, 16777216 ;  /* 0x4b8000003d3dc820 */ /* 0x000fe20000400000 */
[----:B------:R-:W-:Y:S01]  /*c070*/  @!P4 FMUL R60, R60, 16777216 ;  /* 0x4b8000003c3cc820 */ /* 0x000fe20000400000 */
[----:B------:R-:W-:Y:S01]  /*c080*/  @!P5 FMUL R32, R32, 16777216 ;  /* 0x4b8000002020d820 */ /* 0x000fe20000400000 */
[----:B------:R-:W-:Y:S01]  /*c090*/  FSETP.GT.AND P2, PT, |R37|, 8.50705917302346158658e+37, PT ;  /* 0x7e8000002500780b */ /* 0x000fe20003f44200 */
[----:B------:R-:W-:Y:S01]  /*c0a0*/  FFMA.FTZ R17, R20, 1.1920928955078125e-07, R17 ;  /* 0x3400000014117823 */ /* 0x000fe20000010011 */
        /* <DEDUP_REMOVED lines=8> */
[----:B------:R-:W-:Y:S01]  /*c130*/  FSETP.GEU.AND P3, PT, |R37|, 1.175494350822287508e-38, PT ;  /* 0x008000002500780b */ /* 0x000fe20003f6e200 */
[----:B------:R-:W0:Y:S01]  /*c140*/  MUFU.RCP R11, R32 ;  /* 0x00000020000b7308 */ /* 0x000e220000001000 */
[----:B------:R-:W-:Y:S01]  /*c150*/  @P1 FMUL R59, R59, 0.25 ;  /* 0x3e8000003b3b1820 */ /* 0x000fe20000400000 */
        /* <DEDUP_REMOVED lines=42> */
[----:B------:R-:W-:Y:S01]  /*c400*/  FADD R10, R10, -1 ;  /* 0xbf8000000a0a7421 */ /* 0x000fe20000000000 */
        /* <DEDUP_REMOVED lines=8> */
[----:B------:R-:W-:Y:S01]  /*c490*/  F2FP.F16.F32.PACK_AB R51, R37, R38 ;  /* 0x000000262533723e */ /* 0x000fe200000000ff */
[----:B------:R-:W-:Y:S01]  /*c4a0*/  FADD R16, R16, -1 ;  /* 0xbf80000010107421 */ /* 0x000fe20000000000 */
[----:B------:R-:W-:Y:S01]  /*c4b0*/  SHF.R.U32.HI R37, RZ, 0x5, R7 ;  /* 0x00000005ff257819 */ /* 0x000fe20000011607 */
[----:B------:R-:W-:Y:S01]  /*c4c0*/  IMAD.IADD R19, R0, 0x1, -R19 ;  /* 0x0000000100137824 */ /* 0x000fe200078e0a13 */
[----:B------:R-:W-:-:S02]  /*c4d0*/  F2FP.F16.F32.PACK_AB R44, R44, R11 ;  /* 0x0000000b2c2c723e */ /* 0x000fc400000000ff */
[----:B------:R-:W-:Y:S01]  /*c4e0*/  SGXT.U32 R11, R37, 0x3 ;  /* 0x00000003250b781a */ /* 0x000fe20000000000 */
[----:B------:R-:W-:Y:S01]  /*c4f0*/  FADD R19, R19, -1 ;  /* 0xbf80000013137421 */ /* 0x000fe20000000000 */
[----:B------:R-:W-:Y:S01]  /*c500*/  F2FP.F16.F32.PACK_AB R50, R45, R46 ;  /* 0x0000002e2d32723e */ /* 0x000fe200000000ff */
[----:B------:R-:W-:Y:S01]  /*c510*/  IMAD.MOV.U32 R46, RZ, RZ, 0x3dc6b27f ;  /* 0x3dc6b27fff2e7424 */ /* 0x000fe200078e00ff */
[----:B------:R-:W-:Y:S01]  /*c520*/  F2FP.F16.F32.PACK_AB R37, R21, R22 ;  /* 0x000000161525723e */ /* 0x000fe200000000ff */
[----:B--2---:R-:W-:Y:S01]  /*c530*/  IMAD R21, R11, R54, RZ ;  /* 0x000000360b157224 */ /* 0x004fe200078e02ff */
[----:B------:R-:W-:Y:S01]  /*c540*/  F2FP.F16.F32.PACK_AB R45, R36, R43 ;  /* 0x0000002b242d723e */ /* 0x000fe200000000ff */
[----:B------:R-:W-:Y:S01]  /*c550*/  FFMA.FTZ R11, R10, R46, -0.16845393180847167969 ;  /* 0xbe2c7f300a0b7423 */ /* 0x000fe2000001002e */
[----:B------:R-:W-:Y:S01]  /*c560*/  F2FP.F16.F32.PACK_AB R36, R29, R30 ;  /* 0x0000001e1d24723e */ /* 0x000fe200000000ff */
[----:B------:R-:W-:Y:S01]  /*c570*/  STS.64 [R52+UR6], R50 ;  /* 0x0000003234007988 */ /* 0x000fe20008000a06 */
[----:B------:R-:W-:Y:S01]  /*c580*/  LEA R22, R54, R21, 0x3 ;  /* 0x0000001536167211 */ /* 0x000fe200078e18ff */
[----:B------:R-:W-:Y:S01]  /*c590*/  FFMA.FTZ R11, R10, R11, 0.1716887056827545166 ;  /* 0x3e2fcf2a0a0b7423 */ /* 0x000fe2000001000b */
[----:B------:R-:W-:Y:S01]  /*c5a0*/  F2FP.F16.F32.PACK_AB R42, R42, R49 ;  /* 0x000000312a2a723e */ /* 0x000fe200000000ff */
[----:B------:R0:W-:Y:S01]  /*c5b0*/  STS.64 [R52+UR6+0x80], R36 ;  /* 0x0000802434007988 */ /* 0x0001e20008000a06 */
[----:B------:R-:W-:Y:S01]  /*c5c0*/  F2FP.F16.F32.PACK_AB R49, R20, R27 ;  /* 0x0000001b1431723e */ /* 0x000fe200000000ff */
[----:B------:R-:W-:Y:S01]  /*c5d0*/  FFMA.FTZ R11, R10, R11, -0.17900948226451873779 ;  /* 0xbe374e430a0b7423 */ /* 0x000fe2000001000b */
[----:B------:R-:W-:Y:S01]  /*c5e0*/  IMAD R29, R54, 0x8, R22 ;  /* 0x00000008361d7824 */ /* 0x000fe200078e0216 */
[----:B------:R-:W-:Y:S01]  /*c5f0*/  F2FP.F16.F32.PACK_AB R48, R28, R35 ;  /* 0x000000231c30723e */ /* 0x000fe200000000ff */
[----:B------:R-:W-:Y:S01]  /*c600*/  STS.64 [R52+UR6+0x100], R44 ;  /* 0x0001002c34007988 */ /* 0x000fe20008000a06 */
[----:B------:R-:W-:Y:S01]  /*c610*/  FFMA.FTZ R11, R10, R11, 0.20512372255325317383 ;  /* 0x3e520bf40a0b7423 */ /* 0x000fe2000001000b */
[----:B------:R-:W-:Y:S01]  /*c620*/  IMAD R27, R54, 0x8, R29 ;  /* 0x00000008361b7824 */ /* 0x000fe200078e021d */
[----:B------:R-:W-:Y:S01]  /*c630*/  F2FP.F16.F32.PACK_AB R43, R34, R41 ;  /* 0x00000029222b723e */ /* 0x000fe200000000ff */
[----:B------:R-:W-:Y:S01]  /*c640*/  STS.64 [R52+UR6+0x180], R48 ;  /* 0x0001803034007988 */ /* 0x000fe20008000a06 */
[----:B------:R-:W-:Y:S01]  /*c650*/  FFMA.FTZ R11, R10, R11, -0.24046532809734344482 ;  /* 0xbe763c8b0a0b7423 */ /* 0x000fe2000001000b */
[----:B------:R-:W-:Y:S01]  /*c660*/  F2FP.F16.F32.PACK_AB R41, R12, R23 ;  /* 0x000000170c29723e */ /* 0x000fe200000000ff */
[C---:B------:R-:W-:Y:S01]  /*c670*/  FFMA.FTZ R12, R13.reuse, R46, -0.16845393180847167969 ;  /* 0xbe2c7f300d0c7423 */ /* 0x040fe2000001002e */
[----:B------:R-:W-:Y:S01]  /*c680*/  LEA R28, R54, R27, 0x3 ;  /* 0x0000001b361c7211 */ /* 0x000fe200078e18ff */
[----:B------:R-:W-:Y:S01]  /*c690*/  FFMA.FTZ R11, R10, R11, 0.28857114911079406738 ;  /* 0x3e93bf990a0b7423 */ /* 0x000fe2000001000b */
[----:B------:R-:W-:Y:S01]  /*c6a0*/  F2FP.F16.F32.PACK_AB R39, R32, R39 ;  /* 0x000000272027723e */ /* 0x000fe200000000ff */
[----:B------:R-:W-:Y:S01]  /*c6b0*/  FFMA.FTZ R12, R13, R12, 0.1716887056827545166 ;  /* 0x3e2fcf2a0d0c7423 */ /* 0x000fe2000001000c */
[----:B0-----:R-:W-:Y:S01]  /*c6c0*/  F2FP.F16.F32.PACK_AB R37, R18, R25 ;  /* 0x000000191225723e */ /* 0x001fe200000000ff */
[----:B------:R-:W-:-:S02]  /*c6d0*/  IMAD R30, R54, 0x8, R28 ;  /* 0x00000008361e7824 */ /* 0x000fc400078e021c */
[----:B------:R-:W-:Y:S01]  /*c6e0*/  FFMA.FTZ R11, R10, R11, -0.36067417263984680176 ;  /* 0xbeb8aa490a0b7423 */ /* 0x000fe2000001000b */
[C---:B------:R-:W-:Y:S01]  /*c6f0*/  FFMA.FTZ R12, R13.reuse, R12, -0.17900948226451873779 ;  /* 0xbe374e430d0c7423 */ /* 0x040fe2000001000c */
[----:B------:R-:W-:Y:S01]  /*c700*/  F2FP.F16.F32.PACK_AB R38, R40, R47 ;  /* 0x0000002f2826723e */ /* 0x000fe200000000ff */
[----:B------:R-:W-:Y:S02]  /*c710*/  IMAD R32, R54, 0x8, R30 ;  /* 0x0000000836207824 */ /* 0x000fe400078e021e */
[----:B------:R-:W-:Y:S01]  /*c720*/  FFMA.FTZ R11, R10, R11, 0.48089820146560668945 ;  /* 0x3ef6384a0a0b7423 */ /* 0x000fe2000001000b */
[----:B------:R-:W-:Y:S01]  /*c730*/  F2FP.F16.F32.PACK_AB R40, R24, R31 ;  /* 0x0000001f1828723e */ /* 0x000fe200000000ff */
[C---:B------:R-:W-:Y:S01]  /*c740*/  FFMA.FTZ R12, R13.reuse, R12, 0.20512372255325317383 ;  /* 0x3e520bf40d0c7423 */ /* 0x040fe2000001000c */
[----:B------:R-:W-:Y:S01]  /*c750*/  F2FP.F16.F32.PACK_AB R36, R26, R33 ;  /* 0x000000211a24723e */ /* 0x000fe200000000ff */
[----:B------:R-:W-:Y:S01]  /*c760*/  FFMA.FTZ R11, R10, R11, -0.72134751081466674805 ;  /* 0xbf38aa3b0a0b7423 */ /* 0x000fe2000001000b */
[----:B------:R-:W-:Y:S01]  /*c770*/  LEA R25, R54, R32, 0x3 ;  /* 0x0000002036197211 */ /* 0x000fe200078e18ff */
[----:B------:R-:W-:Y:S01]  /*c780*/  FFMA.FTZ R12, R13, R12, -0.24046532809734344482 ;  /* 0xbe763c8b0d0c7423 */ /* 0x000fe2000001000c */
[----:B------:R-:W-:Y:S01]  /*c790*/  LOP3.LUT R20, R52, 0x40, RZ, 0x3c, !PT ;  /* 0x0000004034147812 */ /* 0x000fe200078e3cff */
[----:B------:R-:W-:Y:S01]  /*c7a0*/  FMUL R11, R10, R11 ;  /* 0x0000000b0a0b7220 */ /* 0x000fe20000400000 */
[----:B------:R-:W-:Y:S01]  /*c7b0*/  FFMA.FTZ R18, R19, R46, -0.16845393180847167969 ;  /* 0xbe2c7f3013127423 */ /* 0x000fe2000001002e */
[----:B------:R-:W-:-:S02]  /*c7c0*/  IMAD R31, R54, 0x8, R25 ;  /* 0x00000008361f7824 */ /* 0x000fc400078e0219 */
[----:B------:R-:W-:Y:S01]  /*c7d0*/  FFMA.FTZ R12, R13, R12, 0.28857114911079406738 ;  /* 0x3e93bf990d0c7423 */ /* 0x000fe2000001000c */
[----:B------:R-:W-:Y:S01]  /*c7e0*/  FMUL R11, R10, R11 ;  /* 0x0000000b0a0b7220 */ /* 0x000fe20000400000 */
[----:B------:R0:W-:Y:S01]  /*c7f0*/  STS.64 [R20+UR6+0x2080], R36 ;  /* 0x0020802414007988 */ /* 0x0001e20008000a06 */
[----:B------:R-:W-:Y:S01]  /*c800*/  FFMA.FTZ R18, R19, R18, 0.1716887056827545166 ;  /* 0x3e2fcf2a13127423 */ /* 0x000fe20000010012 */
[----:B------:R-:W-:Y:S01]  /*c810*/  LEA R33, R54, R31, 0x3 ;  /* 0x0000001f36217211 */ /* 0x000fe200078e18ff */
[----:B------:R-:W-:Y:S01]  /*c820*/  FFMA.FTZ R10, R10, 1.4426950216293334961, R11 ;  /* 0x3fb8aa3b0a0a7823 */ /* 0x000fe2000001000b */
[----:B------:R-:W-:Y:S01]  /*c830*/  FFMA.FTZ R11, R16, R46, -0.16845393180847167969 ;  /* 0xbe2c7f30100b7423 */ /* 0x000fe2000001002e */
[C---:B------:R-:W-:Y:S01]  /*c840*/  FFMA.FTZ R12, R13.reuse, R12, -0.36067417263984680176 ;  /* 0xbeb8aa490d0c7423 */ /* 0x040fe2000001000c */
[----:B------:R-:W-:Y:S01]  /*c850*/  LEA R35, R54, R33, 0x3 ;  /* 0x0000002136237211 */ /* 0x000fe200078e18ff */
[----:B------:R1:W-:Y:S01]  /*c860*/  STS.64 [R20+UR6+0x2100], R38 ;  /* 0x0021002614007988 */ /* 0x0003e20008000a06 */
[----:B------:R-:W-:Y:S01]  /*c870*/  FFMA.FTZ R11, R16, R11, 0.1716887056827545166 ;  /* 0x3e2fcf2a100b7423 */ /* 0x000fe2000001000b */
[----:B------:R-:W-:Y:S01]  /*c880*/  FFMA.FTZ R12, R13, R12, 0.48089820146560668945 ;  /* 0x3ef6384a0d0c7423 */ /* 0x000fe2000001000c */
[----:B------:R-:W-:Y:S01]  /*c890*/  FFMA.FTZ R18, R19, R18, -0.17900948226451873779 ;  /* 0xbe374e4313127423 */ /* 0x000fe20000010012 */
[----:B------:R2:W-:Y:S01]  /*c8a0*/  STS.64 [R20+UR6+0x2180], R40 ;  /* 0x0021802814007988 */ /* 0x0005e20008000a06 */
[----:B0-----:R-:W-:-:S02]  /*c8b0*/  IMAD R37, R54, 0x8, R35 ;  /* 0x0000000836257824 */ /* 0x001fc400078e0223 */
[C---:B------:R-:W-:Y:S01]  /*c8c0*/  FFMA.FTZ R11, R16.reuse, R11, -0.17900948226451873779 ;  /* 0xbe374e43100b7423 */ /* 0x040fe2000001000b */
[----:B------:R-:W-:Y:S01]  /*c8d0*/  FFMA.FTZ R12, R13, R12, -0.72134751081466674805 ;  /* 0xbf38aa3b0d0c7423 */ /* 0x000fe2000001000c */
[----:B------:R0:W-:Y:S01]  /*c8e0*/  STS.64 [R20+UR6+0x2000], R42 ;  /* 0x0020002a14007988 */ /* 0x0001e20008000a06 */
[----:B------:R-:W-:Y:S01]  /*c8f0*/  FFMA.FTZ R18, R19, R18, 0.20512372255325317383 ;  /* 0x3e520bf413127423 */ /* 0x000fe20000010012 */
[----:B------:R-:W-:Y:S01]  /*c900*/  FFMA.FTZ R11, R16, R11, 0.20512372255325317383 ;  /* 0x3e520bf4100b7423 */ /* 0x000fe2000001000b */
[C---:B------:R-:W-:Y:S01]  /*c910*/  FMUL R12, R13.reuse, R12 ;  /* 0x0000000c0d0c7220 */ /* 0x040fe20000400000 */
[----:B-1----:R-:W-:Y:S01]  /*c920*/  IMAD R39, R54, 0x8, R37 ;  /* 0x0000000836277824 */ /* 0x002fe200078e0225 */
[----:B------:R-:W-:Y:S01]  /*c930*/  ISETP.GE.U32.AND P1, PT, R88, 0x7f800000, PT ;  /* 0x7f8000005800780c */ /* 0x000fe20003f26070 */
[----:B------:R-:W-:Y:S01]  /*c940*/  FFMA.FTZ R11, R16, R11, -0.24046532809734344482 ;  /* 0xbe763c8b100b7423 */ /* 0x000fe2000001000b */
[----:B------:R-:W-:Y:S01]  /*c950*/  FMUL R12, R13, R12 ;  /* 0x0000000c0d0c7220 */ /* 0x000fe20000400000 */
[----:B------:R-:W-:Y:S01]  /*c960*/  FFMA.FTZ R18, R19, R18, -0.24046532809734344482 ;  /* 0xbe763c8b13127423 */ /* 0x000fe20000010012 */
[----:B--2---:R-:W-:Y:S01]  /*c970*/  LEA R41, R54, R39, 0x3 ;  /* 0x0000002736297211 */ /* 0x004fe200078e18ff */
[----:B------:R-:W-:Y:S01]  /*c980*/  FFMA.FTZ R11, R16, R11, 0.28857114911079406738 ;  /* 0x3e93bf99100b7423 */ /* 0x000fe2000001000b */
[----:B------:R-:W-:Y:S01]  /*c990*/  FFMA.FTZ R13, R13, 1.4426950216293334961, R12 ;  /* 0x3fb8aa3b0d0d7823 */ /* 0x000fe2000001000c */
[----:B------:R-:W-:Y:S01]  /*c9a0*/  ISETP.GE.U32.AND P6, PT, R90, 0x7f800000, PT ;  /* 0x7f8000005a00780c */ /* 0x000fe20003fc6070 */
[----:B------:R-:W-:Y:S01]  /*c9b0*/  FFMA.FTZ R18, R19, R18, 0.28857114911079406738 ;  /* 0x3e93bf9913127423 */ /* 0x000fe20000010012 */
[----:B0-----:R-:W-:-:S02]  /*c9c0*/  IMAD R43, R54, 0x8, R41 ;  /* 0x00000008362b7824 */ /* 0x001fc400078e0229 */
[----:B------:R-:W-:Y:S01]  /*c9d0*/  FFMA.FTZ R11, R16, R11, -0.36067417263984680176 ;  /* 0xbeb8aa49100b7423 */ /* 0x000fe2000001000b */
[----:B------:R-:W-:Y:S01]  /*c9e0*/  FADD R73, R14, R13 ;  /* 0x0000000d0e497221 */ /* 0x000fe20000000000 */
[----:B------:R-:W-:Y:S01]  /*c9f0*/  ISETP.GE.U32.AND P4, PT, R89, 0x7f800000, PT ;  /* 0x7f8000005900780c */ /* 0x000fe20003f86070 */
[----:B------:R-:W-:Y:S02]  /*ca00*/  IMAD R45, R54, 0x8, R43 ;  /* 0x00000008362d7824 */ /* 0x000fe400078e022b */
[----:B------:R-:W-:Y:S01]  /*ca10*/  FFMA.FTZ R11, R16, R11, 0.48089820146560668945 ;  /* 0x3ef6384a100b7423 */ /* 0x000fe2000001000b */
[----:B------:R-:W0:Y:S01]  /*ca20*/  LDC.64 R12, c[0x0][0x228] ;  /* 0x00008a00ff0c7b82 */ /* 0x000e220000000a00 */
[----:B------:R-:W-:Y:S01]  /*ca30*/  FFMA.FTZ R18, R19, R18, -0.36067417263984680176 ;  /* 0xbeb8aa4913127423 */ /* 0x000fe20000010012 */
[----:B------:R-:W-:Y:S01]  /*ca40*/  FADD R72, R9, R10 ;  /* 0x0000000a09487221 */ /* 0x000fe20000000000 */
[----:B------:R-:W-:Y:S01]  /*ca50*/  LEA R47, R54, R45, 0x3 ;  /* 0x0000002d362f7211 */ /* 0x000fe200078e18ff */
[----:B------:R-:W-:Y:S01]  /*ca60*/  FFMA.FTZ R11, R16, R11, -0.72134751081466674805 ;  /* 0xbf38aa3b100b7423 */ /* 0x000fe2000001000b */
[----:B------:R-:W-:Y:S01]  /*ca70*/  @P1 MOV R9, 0x7f800000 ;  /* 0x7f80000000091802 */ /* 0x000fe20000000f00 */
[----:B------:R-:W-:-:S02]  /*ca80*/  FFMA.FTZ R18, R19, R18, 0.48089820146560668945 ;  /* 0x3ef6384a13127423 */ /* 0x000fc40000010012 */
[----:B------:R-:W-:Y:S01]  /*ca90*/  BAR.SYNC.DEFER_BLOCKING 0x0 ;  /* 0x0000000000007b1d */ /* 0x000fe20000010000 */
[----:B------:R-:W-:Y:S02]  /*caa0*/  IMAD R49, R54, 0x8, R47 ;  /* 0x0000000836317824 */ /* 0x000fe400078e022f */
[----:B------:R-:W-:Y:S01]  /*cab0*/  FMUL R11, R16, R11 ;  /* 0x0000000b100b7220 */ /* 0x000fe20000400000 */
[----:B------:R-:W-:Y:S01]  /*cac0*/  @P1 FFMA.FTZ R72, R88, R9, +INF ;  /* 0x7f80000058481423 */ /* 0x000fe20000010009 */
[----:B------:R-:W-:Y:S01]  /*cad0*/  FFMA.FTZ R18, R19, R18, -0.72134751081466674805 ;  /* 0xbf38aa3b13127423 */ /* 0x000fe20000010012 */
[----:B------:R-:W-:Y:S02]  /*cae0*/  IMAD R51, R54, 0x8, R49 ;  /* 0x0000000836337824 */ /* 0x000fe400078e0231 */
[----:B------:R-:W-:Y:S01]  /*caf0*/  FMUL R11, R16, R11 ;  /* 0x0000000b100b7220 */ /* 0x000fe20000400000 */
[----:B------:R-:W-:Y:S01]  /*cb00*/  ISETP.GE.U32.AND P5, PT, R0, 0x7f800000, PT ;  /* 0x7f8000000000780c */ /* 0x000fe20003fa6070 */
[----:B------:R-:W-:-:S02]  /*cb10*/  IMAD R9, R252, UR5, RZ ;  /* 0x00000005fc097c24 */ /* 0x000fc4000f8e02ff */
[----:B------:R-:W-:Y:S01]  /*cb20*/  FMUL R18, R19, R18 ;  /* 0x0000001213127220 */ /* 0x000fe20000400000 */
[----:B------:R-:W-:Y:S01]  /*cb30*/  LEA R53, R54, R51, 0x3 ;  /* 0x0000003336357211 */ /* 0x000fe200078e18ff */
[----:B------:R-:W-:Y:S01]  /*cb40*/  FFMA.FTZ R16, R16, 1.4426950216293334961, R11 ;  /* 0x3fb8aa3b10107823 */ /* 0x000fe2000001000b */
[----:B------:R-:W-:Y:S01]  /*cb50*/  @P6 IMAD.MOV.U32 R11, RZ, RZ, 0x7f800000 ;  /* 0x7f800000ff0b6424 */ /* 0x000fe200078e00ff */
[----:B------:R-:W-:Y:S01]  /*cb60*/  UIMAD.WIDE UR4, UR4, 0x2, URZ ;  /* 0x00000002040478a5 */ /* 0x000fe2000f8e023f */
[----:B------:R-:W-:Y:S02]  /*cb70*/  @P4 IMAD.MOV.U32 R10, RZ, RZ, 0x7f800000 ;  /* 0x7f800000ff0a4424 */ /* 0x000fe400078e00ff */
[----:B------:R-:W-:Y:S01]  /*cb80*/  FADD R74, R15, R16 ;  /* 0x000000100f4a7221 */ /* 0x000fe20000000000 */
[----:B------:R-:W-:Y:S02]  /*cb90*/  IMAD R55, R54, 0x8, R53 ;  /* 0x0000000836377824 */ /* 0x000fe400078e0235 */
[----:B------:R-:W-:Y:S01]  /*cba0*/  @P6 FFMA.FTZ R73, R90, R11, +INF ;  /* 0x7f8000005a496423 */ /* 0x000fe2000001000b */
[----:B------:R-:W-:-:S02]  /*cbb0*/  IMAD.SHL.U32 R11, R9, 0x2, RZ ;  /* 0x00000002090b7824 */ /* 0x000fc400078e00ff */
[----:B------:R-:W-:Y:S01]  /*cbc0*/  @P4 FFMA.FTZ R74, R89, R10, +INF ;  /* 0x7f800000594a4423 */ /* 0x000fe2000001000a */
[C---:B------:R-:W-:Y:S02]  /*cbd0*/  IMAD R57, R54.reuse, 0x8, R55 ;  /* 0x0000000836397824 */ /* 0x040fe400078e0237 */
[----:B------:R-:W-:Y:S01]  /*cbe0*/  FMUL R18, R19, R18 ;  /* 0x0000001213127220 */ /* 0x000fe20000400000 */
[----:B------:R-:W-:Y:S01]  /*cbf0*/  IMAD.HI R10, R9, 0x2, RZ ;  /* 0x00000002090a7827 */ /* 0x000fe200078e02ff */
[----:B0-----:R-:W-:Y:S01]  /*cc00*/  IADD3 R70, P4, P6, R11, UR8, R12 ;  /* 0x000000080b467c10 */ /* 0x001fe2000fe9e00c */
[----:B------:R-:W0:Y:S01]  /*cc10*/  LDS.64 R78, [R8+UR6] ;  /* 0x00000006084e7984 */ /* 0x000e220008000a00 */
[----:B------:R-:W-:Y:S01]  /*cc20*/  LEA R59, R54, R57, 0x3 ;  /* 0x00000039363b7211 */ /* 0x000fe200078e18ff */
[----:B------:R-:W-:Y:S01]  /*cc30*/  FFMA.FTZ R18, R19, 1.4426950216293334961, R18 ;  /* 0x3fb8aa3b13127823 */ /* 0x000fe20000010012 */
[----:B------:R-:W-:Y:S01]  /*cc40*/  @P5 IMAD.MOV.U32 R15, RZ, RZ, 0x7f800000 ;  /* 0x7f800000ff0f5424 */ /* 0x000fe200078e00ff */
[----:B------:R-:W-:Y:S01]  /*cc50*/  IADD3.X R94, R10, UR5, R13, P4, P6 ;  /* 0x000000050a5e7c10 */ /* 0x000fe2000a7ec40d */
[----:B------:R-:W1:Y:S01]  /*cc60*/  LDS.64 R80, [R8+UR6+0x200] ;  /* 0x0002000608507984 */ /* 0x000e620008000a00 */
[-C--:B------:R-:W-:Y:S01]  /*cc70*/  LEA R10, P6, R21, R70.reuse, 0x1 ;  /* 0x00000046150a7211 */ /* 0x080fe200078c08ff */
[----:B------:R-:W-:Y:S01]  /*cc80*/  IMAD R61, R54, 0x8, R59 ;  /* 0x00000008363d7824 */ /* 0x000fe200078e023b */
[-C--:B------:R-:W-:Y:S01]  /*cc90*/  LEA R14, P4, R29, R70.reuse, 0x1 ;  /* 0x000000461d0e7211 */ /* 0x080fe200078808ff */
[----:B------:R-:W-:Y:S01]  /*cca0*/  FADD R75, R17, R18 ;  /* 0x00000012114b7221 */ /* 0x000fe20000000000 */
[----:B------:R-:W-:Y:S01]  /*ccb0*/  @P5 FFMA.FTZ R75, R0, R15, +INF ;  /* 0x7f800000004b5423 */ /* 0x000fe2000001000f */
[----:B------:R-:W-:Y:S01]  /*ccc0*/  LEA R12, P5, R22, R70, 0x1 ;  /* 0x00000046160c7211 */ /* 0x000fe200078a08ff */
[C---:B------:R-:W-:Y:S01]  /*ccd0*/  IMAD R63, R54.reuse, 0x8, R61 ;  /* 0x00000008363f7824 */ /* 0x040fe200078e023d */
[----:B------:R-:W-:Y:S01]  /*cce0*/  LEA.HI.X.SX32 R11, R21, R94, 0x1, P6 ;  /* 0x0000005e150b7211 */ /* 0x000fe200030f0eff */
[----:B------:R-:W2:Y:S01]  /*ccf0*/  LDS.64 R82, [R8+UR6+0x400] ;  /* 0x0004000608527984 */ /* 0x000ea20008000a00 */
[----:B------:R-:W-:Y:S01]  /*cd00*/  LEA R16, P6, R27, R70, 0x1 ;  /* 0x000000461b107211 */ /* 0x000fe200078c08ff */
[----:B------:R-:W-:Y:S01]  /*cd10*/  IMAD R64, R54, 0x8, R63 ;  /* 0x0000000836407824 */ /* 0x000fe200078e023f */
[----:B------:R-:W-:Y:S01]  /*cd20*/  LEA.HI.X.SX32 R15, R29, R94, 0x1, P4 ;  /* 0x0000005e1d0f7211 */ /* 0x000fe200020f0eff */
[----:B------:R-:W3:Y:S01]  /*cd30*/  LDS.64 R84, [R8+UR6+0x600] ;  /* 0x0006000608547984 */ /* 0x000ee20008000a00 */
[----:B------:R-:W-:Y:S01]  /*cd40*/  LEA R20, P4, R30, R70, 0x1 ;  /* 0x000000461e147211 */ /* 0x000fe200078808ff */
[----:B------:R-:W-:Y:S01]  /*cd50*/  ULDC UR4, c[0x0][0x27c] ;  /* 0x00009f0000047ab9 */ /* 0x000fe20000000800 */
[----:B------:R-:W-:Y:S01]  /*cd60*/  LEA.HI.X.SX32 R13, R22, R94, 0x1, P5 ;  /* 0x0000005e160d7211 */ /* 0x000fe200028f0eff */
[----:B------:R-:W4:Y:S01]  /*cd70*/  LDS.64 R86, [R8+UR6+0x800] ;  /* 0x0008000608567984 */ /* 0x000f220008000a00 */
[----:B------:R-:W-:Y:S01]  /*cd80*/  LEA R18, P5, R28, R70, 0x1 ;  /* 0x000000461c127211 */ /* 0x000fe200078a08ff */
[----:B------:R-:W-:Y:S01]  /*cd90*/  UIMAD UR4, UR7, UR4, URZ ;  /* 0x00000004070472a4 */ /* 0x000fe2000f8e023f */
[----:B------:R-:W-:Y:S01]  /*cda0*/  LEA.HI.X.SX32 R17, R27, R94, 0x1, P6 ;  /* 0x0000005e1b117211 */ /* 0x000fe200030f0eff */
[----:B------:R-:W-:Y:S01]  /*cdb0*/  LDS.64 R92, [R8+UR6+0xe00] ;  /* 0x000e0006085c7984 */ /* 0x000fe20008000a00 */
[----:B------:R-:W-:Y:S01]  /*cdc0*/  LEA R22, P6, R32, R70, 0x1 ;  /* 0x0000004620167211 */ /* 0x000fe200078c08ff */
[----:B------:R-:W-:Y:S01]  /*cdd0*/  USHF.L.U32 UR7, UR4, 0x2, URZ ;  /* 0x0000000204077899 */ /* 0x000fe2000800063f */
[----:B------:R-:W-:Y:S01]  /*cde0*/  LEA.HI.X.SX32 R21, R30, R94, 0x1, P4 ;  /* 0x0000005e1e157211 */ /* 0x000fe200020f0eff */
[----:B------:R-:W-:Y:S01]  /*cdf0*/  UIMAD.WIDE UR4, UR4, 0x4, URZ ;  /* 0x00000004040478a5 */ /* 0x000fe2000f8e023f */
[----:B------:R-:W-:-:S02]  /*ce00*/  LEA R26, P4, R31, R70, 0x1 ;  /* 0x000000461f1a7211 */ /* 0x000fc400078808ff */
[----:B------:R-:W-:Y:S02]  /*ce10*/  FSETP.NEU.AND P3, PT, R88, RZ, PT ;  /* 0x000000ff5800720b */ /* 0x000fe40003f6d000 */
[----:B------:R-:W-:Y:S02]  /*ce20*/  FSETP.NEU.AND P1, PT, R89, RZ, PT ;  /* 0x000000ff5900720b */ /* 0x000fe40003f2d000 */
[----:B------:R-:W-:Y:S01]  /*ce30*/  FSETP.NEU.AND P2, PT, R90, RZ, PT ;  /* 0x000000ff5a00720b */ /* 0x000fe20003f4d000 */
[----:B------:R-:W5:Y:S01]  /*ce40*/  LDS.64 R88, [R8+UR6+0xa00] ;  /* 0x000a000608587984 */ /* 0x000f620008000a00 */
[----:B------:R-:W-:Y:S02]  /*ce50*/  LEA.HI.X.SX32 R19, R28, R94, 0x1, P5 ;  /* 0x0000005e1c137211 */ /* 0x000fe400028f0eff */
[----:B------:R-:W-:Y:S01]  /*ce60*/  LEA R24, P5, R25, R70, 0x1 ;  /* 0x0000004619187211 */ /* 0x000fe200078a08ff */
[----:B------:R-:W5:Y:S01]  /*ce70*/  LDS.64 R90, [R8+UR6+0xc00] ;  /* 0x000c0006085a7984 */ /* 0x000f620008000a00 */
[----:B------:R-:W-:-:S02]  /*ce80*/  LEA.HI.X.SX32 R23, R32, R94, 0x1, P6 ;  /* 0x0000005e20177211 */ /* 0x000fc400030f0eff */
[C---:B------:R-:W-:Y:S01]  /*ce90*/  LEA R65, R54.reuse, R64, 0x3 ;  /* 0x0000004036417211 */ /* 0x040fe200078e18ff */
[----:B0-----:R-:W-:Y:S01]  /*cea0*/  STG.E.U16 desc[UR10][R10.64], R78 ;  /* 0x0000004e0a007986 */ /* 0x001fe2000c10150a */
[----:B------:R-:W-:Y:S02]  /*ceb0*/  LEA R28, P6, R33, R70, 0x1 ;  /* 0x00000046211c7211 */ /* 0x000fe400078c08ff */
[----:B------:R-:W-:Y:S01]  /*cec0*/  LEA.HI.X.SX32 R27, R31, R94, 0x1, P4 ;  /* 0x0000005e1f1b7211 */ /* 0x000fe200020f0eff */
[----:B------:R-:W-:Y:S01]  /*ced0*/  IMAD R67, R54, 0x8, R65 ;  /* 0x0000000836437824 */ /* 0x000fe200078e0241 */
[----:B------:R-:W-:Y:S01]  /*cee0*/  LEA R32, P4, R37, R70, 0x1 ;  /* 0x0000004625207211 */ /* 0x000fe200078808ff */
[----:B-1----:R0:W-:Y:S01]  /*cef0*/  STG.E.U16 desc[UR10][R12.64], R80 ;  /* 0x000000500c007986 */ /* 0x0021e2000c10150a */
[----:B------:R-:W-:Y:S02]  /*cf00*/  LEA.HI.X.SX32 R25, R25, R94, 0x1, P5 ;  /* 0x0000005e19197211 */ /* 0x000fe400028f0eff */
[----:B------:R-:W-:Y:S01]  /*cf10*/  LEA R30, P5, R35, R70, 0x1 ;  /* 0x00000046231e7211 */ /* 0x000fe200078a08ff */
[----:B--2---:R1:W-:Y:S01]  /*cf20*/  STG.E.U16 desc[UR10][R14.64], R82 ;  /* 0x000000520e007986 */ /* 0x0043e2000c10150a */
[----:B------:R-:W-:-:S02]  /*cf30*/  LEA.HI.X.SX32 R29, R33, R94, 0x1, P6 ;  /* 0x0000005e211d7211 */ /* 0x000fc400030f0eff */
[----:B------:R-:W-:Y:S01]  /*cf40*/  LEA R34, P6, R39, R70, 0x1 ;  /* 0x0000004627227211 */ /* 0x000fe200078c08ff */
[----:B---3--:R2:W-:Y:S01]  /*cf50*/  STG.E.U16 desc[UR10][R16.64], R84 ;  /* 0x0000005410007986 */ /* 0x0085e2000c10150a */
[----:B------:R-:W-:Y:S02]  /*cf60*/  LEA.HI.X.SX32 R33, R37, R94, 0x1, P4 ;  /* 0x0000005e25217211 */ /* 0x000fe400020f0eff */
[----:B------:R-:W-:Y:S01]  /*cf70*/  LEA R38, P4, R43, R70, 0x1 ;  /* 0x000000462b267211 */ /* 0x000fe200078808ff */
[----:B----4-:R3:W-:Y:S01]  /*cf80*/  STG.E.U16 desc[UR10][R18.64], R86 ;  /* 0x0000005612007986 */ /* 0x0107e2000c10150a */
[----:B------:R-:W-:Y:S02]  /*cf90*/  LEA.HI.X.SX32 R31, R35, R94, 0x1, P5 ;  /* 0x0000005e231f7211 */ /* 0x000fe400028f0eff */
[----:B------:R-:W-:Y:S02]  /*cfa0*/  LEA R36, P5, R41, R70, 0x1 ;  /* 0x0000004629247211 */ /* 0x000fe400078a08ff */
[----:B------:R-:W-:-:S02]  /*cfb0*/  LEA.HI.X.SX32 R35, R39, R94, 0x1, P6 ;  /* 0x0000005e27237211 */ /* 0x000fc400030f0eff */
[C---:B------:R-:W-:Y:S02]  /*cfc0*/  LEA R69, R54.reuse, R67, 0x3 ;  /* 0x0000004336457211 */ /* 0x040fe400078e18ff */
[----:B------:R-:W-:Y:S02]  /*cfd0*/  LEA R40, P6, R45, R70, 0x1 ;  /* 0x000000462d287211 */ /* 0x000fe400078c08ff */
[----:B------:R-:W-:Y:S02]  /*cfe0*/  LEA.HI.X.SX32 R39, R43, R94, 0x1, P4 ;  /* 0x0000005e2b277211 */ /* 0x000fe400020f0eff */
[----:B------:R-:W-:Y:S01]  /*cff0*/  LEA R44, P4, R49, R70, 0x1 ;  /* 0x00000046312c7211 */ /* 0x000fe200078808ff */
[----:B-----5:R4:W-:Y:S01]  /*d000*/  STG.E.U16 desc[UR10][R20.64], R88 ;  /* 0x0000005814007986 */ /* 0x0209e2000c10150a */
[----:B------:R-:W-:Y:S02]  /*d010*/  LEA.HI.X.SX32 R37, R41, R94, 0x1, P5 ;  /* 0x0000005e29257211 */ /* 0x000fe400028f0eff */
[----:B------:R-:W-:Y:S01]  /*d020*/  LEA R71, R54, R69, 0x3 ;  /* 0x0000004536477211 */ /* 0x000fe200078e18ff */
[----:B------:R-:W-:Y:S01]  /*d030*/  STG.E.U16 desc[UR10][R22.64], R90 ;  /* 0x0000005a16007986 */ /* 0x000fe2000c10150a */
[----:B------:R-:W-:-:S02]  /*d040*/  LEA R42, P5, R47, R70, 0x1 ;  /* 0x000000462f2a7211 */ /* 0x000fc400078a08ff */
[----:B------:R-:W-:Y:S01]  /*d050*/  LEA.HI.X.SX32 R41, R45, R94, 0x1, P6 ;  /* 0x0000005e2d297211 */ /* 0x000fe200030f0eff */
[C---:B------:R-:W-:Y:S01]  /*d060*/  IMAD R76, R54.reuse, 0x8, R71 ;  /* 0x00000008364c7824 */ /* 0x040fe200078e0247 */
[----:B------:R-:W-:Y:S01]  /*d070*/  LEA R46, P6, R51, R70, 0x1 ;  /* 0x00000046332e7211 */ /* 0x000fe200078c08ff */
[----:B------:R-:W-:Y:S01]  /*d080*/  STG.E.U16 desc[UR10][R24.64], R92 ;  /* 0x0000005c18007986 */ /* 0x000fe2000c10150a */
[----:B------:R-:W-:Y:S01]  /*d090*/  LEA.HI.X.SX32 R45, R49, R94, 0x1, P4 ;  /* 0x0000005e312d7211 */ /* 0x000fe200020f0eff */
[----:B------:R-:W-:Y:S01]  /*d0a0*/  IMAD R77, R54, 0x8, R76 ;  /* 0x00000008364d7824 */ /* 0x000fe200078e024c */
[----:B------:R-:W-:Y:S02]  /*d0b0*/  LEA R50, P4, R55, R70, 0x1 ;  /* 0x0000004637327211 */ /* 0x000fe400078808ff */
[----:B------:R-:W-:Y:S02]  /*d0c0*/  LEA.HI.X.SX32 R43, R47, R94, 0x1, P5 ;  /* 0x0000005e2f2b7211 */ /* 0x000fe400028f0eff */
[----:B------:R-:W-:-:S02]  /*d0d0*/  LEA R48, P5, R53, R70, 0x1 ;  /* 0x0000004635307211 */ /* 0x000fc400078a08ff */
[----:B------:R-:W-:Y:S02]  /*d0e0*/  LEA.HI.X.SX32 R47, R51, R94, 0x1, P6 ;  /* 0x0000005e332f7211 */ /* 0x000fe400030f0eff */
[----:B------:R-:W-:Y:S02]  /*d0f0*/  LEA R52, P6, R57, R70, 0x1 ;  /* 0x0000004639347211 */ /* 0x000fe400078c08ff */
[----:B------:R-:W-:Y:S02]  /*d100*/  LEA.HI.X.SX32 R51, R55, R94, 0x1, P4 ;  /* 0x0000005e37337211 */ /* 0x000fe400020f0eff */
[----:B------:R-:W-:Y:S02]  /*d110*/  LEA R56, P4, R61, R70, 0x1 ;  /* 0x000000463d387211 */ /* 0x000fe400078808ff */
[----:B------:R-:W-:Y:S02]  /*d120*/  LEA.HI.X.SX32 R49, R53, R94, 0x1, P5 ;  /* 0x0000005e35317211 */ /* 0x000fe400028f0eff */
[----:B------:R-:W-:-:S02]  /*d130*/  LEA R54, P5, R59, R70, 0x1 ;  /* 0x000000463b367211 */ /* 0x000fc400078a08ff */
[----:B------:R-:W-:Y:S02]  /*d140*/  LEA.HI.X.SX32 R53, R57, R94, 0x1, P6 ;  /* 0x0000005e39357211 */ /* 0x000fe400030f0eff */
[----:B------:R-:W-:Y:S02]  /*d150*/  LEA R58, P6, R63, R70, 0x1 ;  /* 0x000000463f3a7211 */ /* 0x000fe400078c08ff */
[----:B------:R-:W-:Y:S02]  /*d160*/  LEA.HI.X.SX32 R57, R61, R94, 0x1, P4 ;  /* 0x0000005e3d397211 */ /* 0x000fe400020f0eff */
[----:B------:R-:W-:Y:S02]  /*d170*/  LEA R62, P4, R65, R70, 0x1 ;  /* 0x00000046413e7211 */ /* 0x000fe400078808ff */
[-C--:B------:R-:W-:Y:S02]  /*d180*/  LEA.HI.X.SX32 R55, R59, R94.reuse, 0x1, P5 ;  /* 0x0000005e3b377211 */ /* 0x080fe400028f0eff */
[----:B------:R-:W-:-:S02]  /*d190*/  LEA.HI.X.SX32 R59, R63, R94, 0x1, P6 ;  /* 0x0000005e3f3b7211 */ /* 0x000fc400030f0eff */
[----:B------:R-:W-:Y:S02]  /*d1a0*/  LEA R8, P6, R67, R70, 0x1 ;  /* 0x0000004643087211 */ /* 0x000fe400078c08ff */
[----:B------:R-:W-:Y:S02]  /*d1b0*/  LEA.HI.X.SX32 R63, R65, R94, 0x1, P4 ;  /* 0x0000005e413f7211 */ /* 0x000fe400020f0eff */
[----:B------:R-:W-:Y:S02]  /*d1c0*/  LEA R66, P4, R71, R70, 0x1 ;  /* 0x0000004647427211 */ /* 0x000fe400078808ff */
[-C--:B------:R-:W-:Y:S02]  /*d1d0*/  LEA.HI.X.SX32 R9, R67, R94.reuse, 0x1, P6 ;  /* 0x0000005e43097211 */ /* 0x080fe400030f0eff */
[----:B------:R-:W-:Y:S02]  /*d1e0*/  LEA.HI.X.SX32 R67, R71, R94, 0x1, P4 ;  /* 0x0000005e47437211 */ /* 0x000fe400020f0eff */
[----:B------:R-:W-:-:S02]  /*d1f0*/  FSETP.NEU.AND P4, PT, R0, RZ, PT ;  /* 0x000000ff0000720b */ /* 0x000fc40003f8d000 */
[----:B0-----:R-:W-:Y:S02]  /*d200*/  PRMT R13, R78, 0x7632, R13 ;  /* 0x000076324e0d7816 */ /* 0x001fe4000000000d */
[----:B------:R-:W-:Y:S02]  /*d210*/  PRMT R0, R80, 0x7632, R0 ;  /* 0x0000763250007816 */ /* 0x000fe40000000000 */
[----:B-1----:R-:W-:Y:S01]  /*d220*/  PRMT R15, R82, 0x7632, R15 ;  /* 0x00007632520f7816 */ /* 0x002fe2000000000f */
[----:B------:R-:W-:Y:S01]  /*d230*/  STG.E.U16 desc[UR10][R26.64], R13 ;  /* 0x0000000d1a007986 */ /* 0x000fe2000c10150a */
[----:B------:R-:W-:Y:S02]  /*d240*/  PRMT R10, R84, 0x7632, R10 ;  /* 0x00007632540a7816 */ /* 0x000fe4000000000a */
[----:B--2---:R-:W-:Y:S01]  /*d250*/  PRMT R17, R86, 0x7632, R17 ;  /* 0x0000763256117816 */ /* 0x004fe20000000011 */
[----:B------:R0:W-:Y:S01]  /*d260*/  STG.E.U16 desc[UR10][R28.64], R0 ;  /* 0x000000001c007986 */ /* 0x0001e2000c10150a */
[----:B---3--:R-:W-:-:S02]  /*d270*/  PRMT R18, R88, 0x7632, R18 ;  /* 0x0000763258127816 */ /* 0x008fc40000000012 */
[----:B------:R-:W-:Y:S01]  /*d280*/  PRMT R19, R90, 0x7632, R19 ;  /* 0x000076325a137816 */ /* 0x000fe20000000013 */
[----:B------:R1:W-:Y:S01]  /*d290*/  STG.E.U16 desc[UR10][R30.64], R15 ;  /* 0x0000000f1e007986 */ /* 0x0003e2000c10150a */
[----:B----4-:R-:W-:Y:S02]  /*d2a0*/  PRMT R20, R92, 0x7632, R20 ;  /* 0x000076325c147816 */ /* 0x010fe40000000014 */
[-C--:B------:R-:W-:Y:S01]  /*d2b0*/  LEA R60, P5, R64, R70.reuse, 0x1 ;  /* 0x00000046403c7211 */ /* 0x080fe200078a08ff */
[----:B------:R2:W-:Y:S01]  /*d2c0*/  STG.E.U16 desc[UR10][R32.64], R10 ;  /* 0x0000000a20007986 */ /* 0x0005e2000c10150a */
[----:B------:R-:W-:Y:S02]  /*d2d0*/  LEA R68, P6, R76, R70, 0x1 ;  /* 0x000000464c447211 */ /* 0x000fe400078c08ff */
[----:B------:R-:W-:Y:S01]  /*d2e0*/  LEA.HI.X.SX32 R61, R64, R94, 0x1, P5 ;  /* 0x0000005e403d7211 */ /* 0x000fe200028f0eff */
[----:B------:R3:W-:Y:S01]  /*d2f0*/  STG.E.U16 desc[UR10][R34.64], R17 ;  /* 0x0000001122007986 */ /* 0x0007e2000c10150a */
[----:B------:R-:W-:-:S02]  /*d300*/  LEA R64, P5, R69, R70, 0x1 ;  /* 0x0000004645407211 */ /* 0x000fc400078a08ff */
[----:B0-----:R-:W-:Y:S01]  /*d310*/  PRMT R29, R79, 0x7632, R29 ;  /* 0x000076324f1d7816 */ /* 0x001fe2000000001d */
[----:B------:R0:W-:Y:S01]  /*d320*/  STG.E.U16 desc[UR10][R36.64], R18 ;  /* 0x0000001224007986 */ /* 0x0001e2000c10150a */
[----:B-1----:R-:W-:Y:S02]  /*d330*/  PRMT R30, R81, 0x7632, R30 ;  /* 0x00007632511e7816 */ /* 0x002fe4000000001e */
[----:B------:R-:W-:Y:S01]  /*d340*/  LEA.HI.X.SX32 R65, R69, R94, 0x1, P5 ;  /* 0x0000005e45417211 */ /* 0x000fe200028f0eff */
[----:B------:R0:W-:Y:S01]  /*d350*/  STG.E.U16 desc[UR10][R38.64], R19 ;  /* 0x0000001326007986 */ /* 0x0001e2000c10150a */
[----:B------:R-:W-:Y:S02]  /*d360*/  PRMT R31, R83, 0x7632, R31 ;  /* 0x00007632531f7816 */ /* 0x000fe4000000001f */
[----:B------:R-:W-:Y:S01]  /*d370*/  LEA R70, P5, R77, R70, 0x1 ;  /* 0x000000464d467211 */ /* 0x000fe200078a08ff */
[----:B------:R0:W-:Y:S01]  /*d380*/  STG.E.U16 desc[UR10][R40.64], R20 ;  /* 0x0000001428007986 */ /* 0x0001e2000c10150a */
[----:B--2---:R-:W-:Y:S01]  /*d390*/  PRMT R10, R85, 0x7632, R10 ;  /* 0x00007632550a7816 */ /* 0x004fe2000000000a */
[----:B---3--:R-:W1:Y:S01]  /*d3a0*/  LDC.64 R16, c[0x0][0x230] ;  /* 0x00008c00ff107b82 */ /* 0x008e620000000a00 */
[----:B------:R-:W-:Y:S01]  /*d3b0*/  PRMT R32, R87, 0x7632, R32 ;  /* 0x0000763257207816 */ /* 0x000fe20000000020 */
[----:B------:R0:W-:Y:S01]  /*d3c0*/  STG.E.U16 desc[UR10][R42.64], R79 ;  /* 0x0000004f2a007986 */ /* 0x0001e2000c10150a */
[----:B------:R-:W-:-:S02]  /*d3d0*/  PRMT R33, R89, 0x7632, R33 ;  /* 0x0000763259217816 */ /* 0x000fc40000000021 */
[-C--:B------:R-:W-:Y:S01]  /*d3e0*/  LEA.HI.X.SX32 R69, R76, R94.reuse, 0x1, P6 ;  /* 0x0000005e4c457211 */ /* 0x080fe200030f0eff */
[----:B------:R0:W-:Y:S01]  /*d3f0*/  STG.E.U16 desc[UR10][R44.64], R81 ;  /* 0x000000512c007986 */ /* 0x0001e2000c10150a */
[----:B------:R-:W-:Y:S02]  /*d400*/  PRMT R34, R91, 0x7632, R34 ;  /* 0x000076325b227816 */ /* 0x000fe40000000022 */
[----:B------:R-:W-:Y:S01]  /*d410*/  LEA.HI.X.SX32 R71, R77, R94, 0x1, P5 ;  /* 0x0000005e4d477211 */ /* 0x000fe200028f0eff */
[----:B------:R0:W-:Y:S01]  /*d420*/  STG.E.U16 desc[UR10][R46.64], R83 ;  /* 0x000000532e007986 */ /* 0x0001e2000c10150a */
[----:B------:R-:W-:Y:S02]  /*d430*/  PRMT R35, R93, 0x7632, R35 ;  /* 0x000076325d237816 */ /* 0x000fe40000000023 */
[----:B------:R-:W-:Y:S01]  /*d440*/  FSEL R0, R73, -INF , P2 ;  /* 0xff80000049007808 */ /* 0x000fe20001000000 */
[----:B------:R0:W-:Y:S01]  /*d450*/  STG.E.U16 desc[UR10][R48.64], R85 ;  /* 0x0000005530007986 */ /* 0x0001e2000c10150a */
[----:B------:R-:W-:-:S02]  /*d460*/  FSEL R11, R72, -INF , P3 ;  /* 0xff800000480b7808 */ /* 0x000fc40001800000 */
[----:B------:R-:W-:Y:S01]  /*d470*/  SHF.L.U32 R7, R7, 0x2, RZ ;  /* 0x0000000207077819 */ /* 0x000fe200000006ff */
[----:B------:R0:W-:Y:S01]  /*d480*/  STG.E.U16 desc[UR10][R50.64], R87 ;  /* 0x0000005732007986 */ /* 0x0001e2000c10150a */
[----:B------:R-:W-:Y:S01]  /*d490*/  FFMA R13, R0, 0.69314718246459960938, R3 ;  /* 0x3f317218000d7823 */ /* 0x000fe20000000003 */
[----:B------:R-:W-:Y:S01]  /*d4a0*/  FSEL R3, R74, -INF , P1 ;  /* 0xff8000004a037808 */ /* 0x000fe20000800000 */
[----:B------:R-:W-:Y:S01]  /*d4b0*/  FFMA R12, R11, 0.69314718246459960938, R2 ;  /* 0x3f3172180b0c7823 */ /* 0x000fe20000000002 */
[----:B------:R0:W-:Y:S01]  /*d4c0*/  STG.E.U16 desc[UR10][R52.64], R89 ;  /* 0x0000005934007986 */ /* 0x0001e2000c10150a */
[----:B------:R-:W-:Y:S02]  /*d4d0*/  FSEL R0, R75, -INF , P4 ;  /* 0xff8000004b007808 */ /* 0x000fe40002000000 */
[----:B------:R-:W-:Y:S01]  /*d4e0*/  FFMA R14, R3, 0.69314718246459960938, R4 ;  /* 0x3f317218030e7823 */ /* 0x000fe20000000004 */
[----:B------:R0:W-:Y:S01]  /*d4f0*/  STG.E.U16 desc[UR10][R54.64], R91 ;  /* 0x0000005b36007986 */ /* 0x0001e2000c10150a */
[----:B------:R-:W-:Y:S01]  /*d500*/  LOP3.LUT R7, R7, 0x70, RZ, 0xc0, !PT ;  /* 0x0000007007077812 */ /* 0x000fe200078ec0ff */
[----:B------:R-:W-:Y:S01]  /*d510*/  FFMA R15, R0, 0.69314718246459960938, R5 ;  /* 0x3f317218000f7823 */ /* 0x000fe20000000005 */
[C---:B------:R-:W-:Y:S01]  /*d520*/  IMAD.SHL.U32 R3, R252.reuse, 0x4, RZ ;  /* 0x00000004fc037824 */ /* 0x040fe200078e00ff */
[----:B------:R0:W-:Y:S01]  /*d530*/  STG.E.U16 desc[UR10][R56.64], R93 ;  /* 0x0000005d38007986 */ /* 0x0001e2000c10150a */
[----:B------:R-:W-:-:S03]  /*d540*/  IMAD.HI R252, R252, 0x4, RZ ;  /* 0x00000004fcfc7827 */ /* 0x000fc600078e02ff */
[----:B------:R0:W-:Y:S01]  /*d550*/  STG.E.U16 desc[UR10][R58.64], R29 ;  /* 0x0000001d3a007986 */ /* 0x0001e2000c10150a */
[----:B-1----:R-:W-:-:S03]  /*d560*/  IADD3 R2, P1, P2, R3, UR7, R16 ;  /* 0x0000000703027c10 */ /* 0x002fc6000fa3e010 */
[----:B------:R0:W-:Y:S01]  /*d570*/  STG.E.U16 desc[UR10][R60.64], R30 ;  /* 0x0000001e3c007986 */ /* 0x0001e2000c10150a */
[----:B------:R-:W-:-:S03]  /*d580*/  IADD3.X R3, R252, UR5, R17, P1, P2 ;  /* 0x00000005fc037c10 */ /* 0x000fc60008fe4411 */
[----:B------:R0:W-:Y:S04]  /*d590*/  STG.E.U16 desc[UR10][R62.64], R31 ;  /* 0x0000001f3e007986 */ /* 0x0001e8000c10150a */
[----:B------:R0:W-:Y:S04]  /*d5a0*/  STG.E.U16 desc[UR10][R8.64], R10 ;  /* 0x0000000a08007986 */ /* 0x0001e8000c10150a */
[----:B------:R0:W-:Y:S04]  /*d5b0*/  STG.E.U16 desc[UR10][R64.64], R32 ;  /* 0x0000002040007986 */ /* 0x0001e8000c10150a */
[----:B------:R0:W-:Y:S04]  /*d5c0*/  STG.E.U16 desc[UR10][R66.64], R33 ;  /* 0x0000002142007986 */ /* 0x0001e8000c10150a */
[----:B------:R0:W-:Y:S04]  /*d5d0*/  STG.E.U16 desc[UR10][R68.64], R34 ;  /* 0x0000002244007986 */ /* 0x0001e8000c10150a */
[----:B------:R0:W-:Y:S01]  /*d5e0*/  STG.E.U16 desc[UR10][R70.64], R35 ;  /* 0x0000002346007986 */ /* 0x0001e2000c10150a */
[----:B------:R-:W-:Y:S06]  /*d5f0*/  BAR.SYNC.DEFER_BLOCKING 0x0 ;  /* 0x0000000000007b1d */ /* 0x000fec0000010000 */
[----:B------:R0:W-:Y:S02]  /*d600*/  STS.128 [R7+UR6], R12 ;  /* 0x0000000c07007988 */ /* 0x0001e40008000c06 */
[----:B------:R-:W-:Y:S06]  /*d610*/  BAR.SYNC.DEFER_BLOCKING 0x0 ;  /* 0x0000000000007b1d */ /* 0x000fec0000010000 */
[----:B------:R-:W-:Y:S05]  /*d620*/  @P0 EXIT ;  /* 0x000000000000094d */ /* 0x000fea0003800000 */
[----:B------:R-:W1:Y:S04]  /*d630*/  LDS R5, [R6] ;  /* 0x0000000006057984 */ /* 0x000e680000000800 */
[----:B-1----:R-:W-:Y:S01]  /*d640*/  STG.E desc[UR10][R2.64], R5 ;  /* 0x0000000502007986 */ /* 0x002fe2000c10190a */
[----:B------:R-:W-:Y:S05]  /*d650*/  EXIT ;  /* 0x000000000000794d */ /* 0x000fea0003800000 */
.L_x_2:
[----:B------:R-:W-:-:S00]  /*d660*/  BRA `(.L_x_2) ;  /* 0xfffffffc00fc7947 */ /* 0x000fc0000383ffff */
[----:B------:R-:W-:-:S00]  /*d670*/  NOP ;  /* 0x0000000000007918 */ /* 0x000fc00000000000 */
        /* <DEDUP_REMOVED lines=8> */
.L_x_3:


//--------------------- .nv.global.init           --------------------------
	.section	.nv.global.init,"aw",@progbits
.nv.global.init:
	.type		_$_str,@object
	.size		_$_str,(.L_0 - _$_str)
_$_str:
        /*0000*/ 	.byte	0x5f, 0x5f, 0x43, 0x55, 0x44, 0x41, 0x5f, 0x46, 0x54, 0x5a, 0x00
.L_0:


//--------------------- .nv.shared.attn_fwd       --------------------------
	.section	.nv.shared.attn_fwd,"aw",@nobits
	.sectionflags	@""
	.align	16
	.zero		1024


//--------------------- .nv.shared.reserved.0     --------------------------
	.section	.nv.shared.reserved.0,"aw",@nobits
	.weak		__nv_reservedSMEM_offset_0_alias
	.size		__nv_reservedSMEM_offset_0_alias, 0, 0
	.other		__nv_reservedSMEM_offset_0_alias,@"STO_CUDA_RESERVED_SHARED STV_DEFAULT"
__nv_reservedSMEM_offset_0_alias:
	.zero		0


//--------------------- .nv.constant0.attn_fwd    --------------------------
	.section	.nv.constant0.attn_fwd,"a",@progbits
	.sectionflags	@""
	.align	4
.nv.constant0.attn_fwd:
	.zero		664


//--------------------- SYMBOLS --------------------------

	.type		.nv.reservedSmem.offset0,@object
	.size		.nv.reservedSmem.offset0,0x4
